//
// Generated by NVIDIA NVVM Compiler
//
// Compiler Build ID: CL-36424714
// Cuda compilation tools, release 13.0, V13.0.88
// Based on NVVM 20.0.0
//

.version 9.0
.target sm_100
.address_size 64

	// .globl	_Z6updateP4Bodyif

.visible .entry _Z6updateP4Bodyif(
	.param .u64 .ptr .align 1 _Z6updateP4Bodyif_param_0,
	.param .u32 _Z6updateP4Bodyif_param_1,
	.param .f32 _Z6updateP4Bodyif_param_2
)
{
	.reg .pred 	%p<18>;
	.reg .b32 	%r<44>;
	.reg .b32 	%f<295>;
	.reg .b64 	%rd<27>;

	ld.param.u64 	%rd9, [_Z6updateP4Bodyif_param_0];
	ld.param.u32 	%r24, [_Z6updateP4Bodyif_param_1];
	cvta.to.global.u64 	%rd1, %rd9;
	mov.u32 	%r25, %ctaid.x;
	mov.u32 	%r26, %ntid.x;
	mov.u32 	%r27, %tid.x;
	mad.lo.s32 	%r1, %r25, %r26, %r27;
	setp.ge.s32 	%p1, %r1, %r24;
	@%p1 bra 	$L__BB0_24;
	setp.lt.s32 	%p2, %r1, 1;
	mov.f32 	%f277, 0f00000000;
	mov.b32 	%r42, 0;
	mov.f32 	%f278, %f277;
	@%p2 bra 	$L__BB0_10;
	mul.wide.u32 	%rd10, %r1, 32;
	add.s64 	%rd11, %rd1, %rd10;
	ld.global.v2.f32 	{%f1, %f2}, [%rd11];
	min.s32 	%r30, %r1, %r24;
	max.s32 	%r42, %r30, 1;
	and.b32  	%r3, %r42, 3;
	setp.lt.s32 	%p3, %r30, 4;
	mov.f32 	%f278, 0f00000000;
	mov.b32 	%r37, 0;
	mov.f32 	%f277, %f278;
	@%p3 bra 	$L__BB0_5;
	and.b32  	%r37, %r42, 2147483644;
	neg.s32 	%r35, %r37;
	add.s64 	%rd25, %rd1, 64;
	mov.f32 	%f278, 0f00000000;
$L__BB0_4:
	.pragma "nounroll";
	ld.global.f32 	%f51, [%rd25+-40];
	ld.global.v2.f32 	{%f52, %f53}, [%rd25+-64];
	sub.f32 	%f54, %f52, %f1;
	sub.f32 	%f55, %f53, %f2;
	mul.f32 	%f56, %f55, %f55;
	fma.rn.f32 	%f57, %f54, %f54, %f56;
	add.f32 	%f58, %f57, 0f3DCCCCCD;
	sqrt.rn.f32 	%f59, %f58;
	mul.f32 	%f60, %f59, %f59;
	mul.f32 	%f61, %f59, %f60;
	div.rn.f32 	%f62, %f54, %f61;
	div.rn.f32 	%f63, %f55, %f61;
	fma.rn.f32 	%f64, %f51, %f62, %f278;
	fma.rn.f32 	%f65, %f51, %f63, %f277;
	ld.global.f32 	%f66, [%rd25+-8];
	ld.global.v2.f32 	{%f67, %f68}, [%rd25+-32];
	sub.f32 	%f69, %f67, %f1;
	sub.f32 	%f70, %f68, %f2;
	mul.f32 	%f71, %f70, %f70;
	fma.rn.f32 	%f72, %f69, %f69, %f71;
	add.f32 	%f73, %f72, 0f3DCCCCCD;
	sqrt.rn.f32 	%f74, %f73;
	mul.f32 	%f75, %f74, %f74;
	mul.f32 	%f76, %f74, %f75;
	div.rn.f32 	%f77, %f69, %f76;
	div.rn.f32 	%f78, %f70, %f76;
	fma.rn.f32 	%f79, %f66, %f77, %f64;
	fma.rn.f32 	%f80, %f66, %f78, %f65;
	ld.global.f32 	%f81, [%rd25+24];
	ld.global.v2.f32 	{%f82, %f83}, [%rd25];
	sub.f32 	%f84, %f82, %f1;
	sub.f32 	%f85, %f83, %f2;
	mul.f32 	%f86, %f85, %f85;
	fma.rn.f32 	%f87, %f84, %f84, %f86;
	add.f32 	%f88, %f87, 0f3DCCCCCD;
	sqrt.rn.f32 	%f89, %f88;
	mul.f32 	%f90, %f89, %f89;
	mul.f32 	%f91, %f89, %f90;
	div.rn.f32 	%f92, %f84, %f91;
	div.rn.f32 	%f93, %f85, %f91;
	fma.rn.f32 	%f94, %f81, %f92, %f79;
	fma.rn.f32 	%f95, %f81, %f93, %f80;
	ld.global.f32 	%f96, [%rd25+56];
	ld.global.v2.f32 	{%f97, %f98}, [%rd25+32];
	sub.f32 	%f99, %f97, %f1;
	sub.f32 	%f100, %f98, %f2;
	mul.f32 	%f101, %f100, %f100;
	fma.rn.f32 	%f102, %f99, %f99, %f101;
	add.f32 	%f103, %f102, 0f3DCCCCCD;
	sqrt.rn.f32 	%f104, %f103;
	mul.f32 	%f105, %f104, %f104;
	mul.f32 	%f106, %f104, %f105;
	div.rn.f32 	%f107, %f99, %f106;
	div.rn.f32 	%f108, %f100, %f106;
	fma.rn.f32 	%f278, %f96, %f107, %f94;
	fma.rn.f32 	%f277, %f96, %f108, %f95;
	add.s32 	%r35, %r35, 4;
	add.s64 	%rd25, %rd25, 128;
	setp.ne.s32 	%p4, %r35, 0;
	@%p4 bra 	$L__BB0_4;
$L__BB0_5:
	setp.eq.s32 	%p5, %r3, 0;
	@%p5 bra 	$L__BB0_10;
	setp.eq.s32 	%p6, %r3, 1;
	@%p6 bra 	$L__BB0_8;
	mul.wide.u32 	%rd12, %r37, 32;
	add.s64 	%rd13, %rd1, %rd12;
	ld.global.f32 	%f110, [%rd13+24];
	ld.global.v2.f32 	{%f111, %f112}, [%rd13];
	sub.f32 	%f113, %f111, %f1;
	sub.f32 	%f114, %f112, %f2;
	mul.f32 	%f115, %f114, %f114;
	fma.rn.f32 	%f116, %f113, %f113, %f115;
	add.f32 	%f117, %f116, 0f3DCCCCCD;
	sqrt.rn.f32 	%f118, %f117;
	mul.f32 	%f119, %f118, %f118;
	mul.f32 	%f120, %f118, %f119;
	div.rn.f32 	%f121, %f113, %f120;
	div.rn.f32 	%f122, %f114, %f120;
	fma.rn.f32 	%f123, %f110, %f121, %f278;
	fma.rn.f32 	%f124, %f110, %f122, %f277;
	ld.global.f32 	%f125, [%rd13+56];
	ld.global.v2.f32 	{%f126, %f127}, [%rd13+32];
	sub.f32 	%f128, %f126, %f1;
	sub.f32 	%f129, %f127, %f2;
	mul.f32 	%f130, %f129, %f129;
	fma.rn.f32 	%f131, %f128, %f128, %f130;
	add.f32 	%f132, %f131, 0f3DCCCCCD;
	sqrt.rn.f32 	%f133, %f132;
	mul.f32 	%f134, %f133, %f133;
	mul.f32 	%f135, %f133, %f134;
	div.rn.f32 	%f136, %f128, %f135;
	div.rn.f32 	%f137, %f129, %f135;
	fma.rn.f32 	%f278, %f125, %f136, %f123;
	fma.rn.f32 	%f277, %f125, %f137, %f124;
	add.s32 	%r37, %r37, 2;
$L__BB0_8:
	and.b32  	%r31, %r42, 1;
	setp.eq.b32 	%p7, %r31, 1;
	not.pred 	%p8, %p7;
	@%p8 bra 	$L__BB0_10;
	mul.wide.u32 	%rd14, %r37, 32;
	add.s64 	%rd15, %rd1, %rd14;
	ld.global.f32 	%f138, [%rd15+24];
	ld.global.v2.f32 	{%f139, %f140}, [%rd15];
	sub.f32 	%f141, %f139, %f1;
	sub.f32 	%f142, %f140, %f2;
	mul.f32 	%f143, %f142, %f142;
	fma.rn.f32 	%f144, %f141, %f141, %f143;
	add.f32 	%f145, %f144, 0f3DCCCCCD;
	sqrt.rn.f32 	%f146, %f145;
	mul.f32 	%f147, %f146, %f146;
	mul.f32 	%f148, %f146, %f147;
	div.rn.f32 	%f149, %f141, %f148;
	div.rn.f32 	%f150, %f142, %f148;
	fma.rn.f32 	%f278, %f138, %f149, %f278;
	fma.rn.f32 	%f277, %f138, %f150, %f277;
$L__BB0_10:
	setp.ge.s32 	%p9, %r42, %r24;
	mul.wide.s32 	%rd16, %r1, 32;
	add.s64 	%rd5, %rd1, %rd16;
	@%p9 bra 	$L__BB0_14;
	setp.eq.s32 	%p10, %r42, %r1;
	@%p10 bra 	$L__BB0_13;
	mul.wide.u32 	%rd17, %r42, 32;
	add.s64 	%rd18, %rd1, %rd17;
	ld.global.f32 	%f151, [%rd18+24];
	ld.global.v2.f32 	{%f152, %f153}, [%rd18];
	ld.global.v2.f32 	{%f154, %f155}, [%rd5];
	sub.f32 	%f156, %f152, %f154;
	sub.f32 	%f157, %f153, %f155;
	mul.f32 	%f158, %f157, %f157;
	fma.rn.f32 	%f159, %f156, %f156, %f158;
	add.f32 	%f160, %f159, 0f3DCCCCCD;
	sqrt.rn.f32 	%f161, %f160;
	mul.f32 	%f162, %f161, %f161;
	mul.f32 	%f163, %f161, %f162;
	div.rn.f32 	%f164, %f156, %f163;
	div.rn.f32 	%f165, %f157, %f163;
	fma.rn.f32 	%f278, %f151, %f164, %f278;
	fma.rn.f32 	%f277, %f151, %f165, %f277;
$L__BB0_13:
	add.s32 	%r42, %r42, 1;
$L__BB0_14:
	setp.ge.s32 	%p11, %r42, %r24;
	@%p11 bra 	$L__BB0_23;
	ld.global.v2.f32 	{%f27, %f28}, [%rd5];
	sub.s32 	%r14, %r24, %r42;
	and.b32  	%r15, %r14, 3;
	sub.s32 	%r32, %r42, %r24;
	setp.gt.u32 	%p12, %r32, -4;
	@%p12 bra 	$L__BB0_18;
	and.b32  	%r33, %r14, -4;
	neg.s32 	%r40, %r33;
	mul.wide.u32 	%rd19, %r42, 32;
	add.s64 	%rd20, %rd19, %rd1;
	add.s64 	%rd26, %rd20, 64;
$L__BB0_17:
	.pragma "nounroll";
	ld.global.f32 	%f167, [%rd26+-40];
	ld.global.v2.f32 	{%f168, %f169}, [%rd26+-64];
	sub.f32 	%f170, %f168, %f27;
	sub.f32 	%f171, %f169, %f28;
	mul.f32 	%f172, %f171, %f171;
	fma.rn.f32 	%f173, %f170, %f170, %f172;
	add.f32 	%f174, %f173, 0f3DCCCCCD;
	sqrt.rn.f32 	%f175, %f174;
	mul.f32 	%f176, %f175, %f175;
	mul.f32 	%f177, %f175, %f176;
	div.rn.f32 	%f178, %f170, %f177;
	div.rn.f32 	%f179, %f171, %f177;
	fma.rn.f32 	%f180, %f167, %f178, %f278;
	fma.rn.f32 	%f181, %f167, %f179, %f277;
	ld.global.f32 	%f182, [%rd26+-8];
	ld.global.v2.f32 	{%f183, %f184}, [%rd26+-32];
	sub.f32 	%f185, %f183, %f27;
	sub.f32 	%f186, %f184, %f28;
	mul.f32 	%f187, %f186, %f186;
	fma.rn.f32 	%f188, %f185, %f185, %f187;
	add.f32 	%f189, %f188, 0f3DCCCCCD;
	sqrt.rn.f32 	%f190, %f189;
	mul.f32 	%f191, %f190, %f190;
	mul.f32 	%f192, %f190, %f191;
	div.rn.f32 	%f193, %f185, %f192;
	div.rn.f32 	%f194, %f186, %f192;
	fma.rn.f32 	%f195, %f182, %f193, %f180;
	fma.rn.f32 	%f196, %f182, %f194, %f181;
	ld.global.f32 	%f197, [%rd26+24];
	ld.global.v2.f32 	{%f198, %f199}, [%rd26];
	sub.f32 	%f200, %f198, %f27;
	sub.f32 	%f201, %f199, %f28;
	mul.f32 	%f202, %f201, %f201;
	fma.rn.f32 	%f203, %f200, %f200, %f202;
	add.f32 	%f204, %f203, 0f3DCCCCCD;
	sqrt.rn.f32 	%f205, %f204;
	mul.f32 	%f206, %f205, %f205;
	mul.f32 	%f207, %f205, %f206;
	div.rn.f32 	%f208, %f200, %f207;
	div.rn.f32 	%f209, %f201, %f207;
	fma.rn.f32 	%f210, %f197, %f208, %f195;
	fma.rn.f32 	%f211, %f197, %f209, %f196;
	ld.global.f32 	%f212, [%rd26+56];
	ld.global.v2.f32 	{%f213, %f214}, [%rd26+32];
	sub.f32 	%f215, %f213, %f27;
	sub.f32 	%f216, %f214, %f28;
	mul.f32 	%f217, %f216, %f216;
	fma.rn.f32 	%f218, %f215, %f215, %f217;
	add.f32 	%f219, %f218, 0f3DCCCCCD;
	sqrt.rn.f32 	%f220, %f219;
	mul.f32 	%f221, %f220, %f220;
	mul.f32 	%f222, %f220, %f221;
	div.rn.f32 	%f223, %f215, %f222;
	div.rn.f32 	%f224, %f216, %f222;
	fma.rn.f32 	%f278, %f212, %f223, %f210;
	fma.rn.f32 	%f277, %f212, %f224, %f211;
	add.s32 	%r42, %r42, 4;
	add.s32 	%r40, %r40, 4;
	add.s64 	%rd26, %rd26, 128;
	setp.ne.s32 	%p13, %r40, 0;
	@%p13 bra 	$L__BB0_17;
$L__BB0_18:
	setp.eq.s32 	%p14, %r15, 0;
	@%p14 bra 	$L__BB0_23;
	setp.eq.s32 	%p15, %r15, 1;
	@%p15 bra 	$L__BB0_21;
	mul.wide.u32 	%rd21, %r42, 32;
	add.s64 	%rd22, %rd1, %rd21;
	ld.global.f32 	%f226, [%rd22+24];
	ld.global.v2.f32 	{%f227, %f228}, [%rd22];
	sub.f32 	%f229, %f227, %f27;
	sub.f32 	%f230, %f228, %f28;
	mul.f32 	%f231, %f230, %f230;
	fma.rn.f32 	%f232, %f229, %f229, %f231;
	add.f32 	%f233, %f232, 0f3DCCCCCD;
	sqrt.rn.f32 	%f234, %f233;
	mul.f32 	%f235, %f234, %f234;
	mul.f32 	%f236, %f234, %f235;
	div.rn.f32 	%f237, %f229, %f236;
	div.rn.f32 	%f238, %f230, %f236;
	fma.rn.f32 	%f239, %f226, %f237, %f278;
	fma.rn.f32 	%f240, %f226, %f238, %f277;
	ld.global.f32 	%f241, [%rd22+56];
	ld.global.v2.f32 	{%f242, %f243}, [%rd22+32];
	sub.f32 	%f244, %f242, %f27;
	sub.f32 	%f245, %f243, %f28;
	mul.f32 	%f246, %f245, %f245;
	fma.rn.f32 	%f247, %f244, %f244, %f246;
	add.f32 	%f248, %f247, 0f3DCCCCCD;
	sqrt.rn.f32 	%f249, %f248;
	mul.f32 	%f250, %f249, %f249;
	mul.f32 	%f251, %f249, %f250;
	div.rn.f32 	%f252, %f244, %f251;
	div.rn.f32 	%f253, %f245, %f251;
	fma.rn.f32 	%f278, %f241, %f252, %f239;
	fma.rn.f32 	%f277, %f241, %f253, %f240;
	add.s32 	%r42, %r42, 2;
$L__BB0_21:
	and.b32  	%r34, %r14, 1;
	setp.eq.b32 	%p16, %r34, 1;
	not.pred 	%p17, %p16;
	@%p17 bra 	$L__BB0_23;
	mul.wide.u32 	%rd23, %r42, 32;
	add.s64 	%rd24, %rd1, %rd23;
	ld.global.f32 	%f254, [%rd24+24];
	ld.global.v2.f32 	{%f255, %f256}, [%rd24];
	sub.f32 	%f257, %f255, %f27;
	sub.f32 	%f258, %f256, %f28;
	mul.f32 	%f259, %f258, %f258;
	fma.rn.f32 	%f260, %f257, %f257, %f259;
	add.f32 	%f261, %f260, 0f3DCCCCCD;
	sqrt.rn.f32 	%f262, %f261;
	mul.f32 	%f263, %f262, %f262;
	mul.f32 	%f264, %f262, %f263;
	div.rn.f32 	%f265, %f257, %f264;
	div.rn.f32 	%f266, %f258, %f264;
	fma.rn.f32 	%f278, %f254, %f265, %f278;
	fma.rn.f32 	%f277, %f254, %f266, %f277;
$L__BB0_23:
	st.global.v2.f32 	[%rd5+16], {%f278, %f277};
$L__BB0_24:
	ret;

}
	// .globl	_Z13update_bodiesP4Bodyif
.visible .entry _Z13update_bodiesP4Bodyif(
	.param .u64 .ptr .align 1 _Z13update_bodiesP4Bodyif_param_0,
	.param .u32 _Z13update_bodiesP4Bodyif_param_1,
	.param .f32 _Z13update_bodiesP4Bodyif_param_2
)
{
	.reg .pred 	%p<2>;
	.reg .b32 	%r<6>;
	.reg .b32 	%f<12>;
	.reg .b64 	%rd<5>;

	ld.param.u64 	%rd1, [_Z13update_bodiesP4Bodyif_param_0];
	ld.param.u32 	%r2, [_Z13update_bodiesP4Bodyif_param_1];
	ld.param.f32 	%f1, [_Z13update_bodiesP4Bodyif_param_2];
	mov.u32 	%r3, %ctaid.x;
	mov.u32 	%r4, %ntid.x;
	mov.u32 	%r5, %tid.x;
	mad.lo.s32 	%r1, %r3, %r4, %r5;
	setp.ge.s32 	%p1, %r1, %r2;
	@%p1 bra 	$L__BB1_2;
	cvta.to.global.u64 	%rd2, %rd1;
	mul.wide.s32 	%rd3, %r1, 32;
	add.s64 	%rd4, %rd2, %rd3;
	ld.global.v2.f32 	{%f2, %f3}, [%rd4+16];
	ld.global.v2.f32 	{%f4, %f5}, [%rd4+8];
	fma.rn.f32 	%f6, %f1, %f2, %f4;
	fma.rn.f32 	%f7, %f1, %f3, %f5;
	st.global.v2.f32 	[%rd4+8], {%f6, %f7};
	ld.global.v2.f32 	{%f8, %f9}, [%rd4];
	fma.rn.f32 	%f10, %f1, %f6, %f8;
	fma.rn.f32 	%f11, %f1, %f7, %f9;
	st.global.v2.f32 	[%rd4], {%f10, %f11};
$L__BB1_2:
	ret;

}


// ===== COMPILED SASS (sm_100) =====

	.target	sm_100

	.elftype	@"ET_EXEC"


//--------------------- .note.nv.tkinfo           --------------------------
	.section	.note.nv.tkinfo,"",@"SHT_NOTE"
	.sectionflags	@"SHF_NOTE_NV_TKINFO"
	.tkinfo
        /*0018*/ 	.word	0x00000002
        /*0030*/ 	.string	""
        /*0030*/ 	.string	"ptxas"
        /*0030*/ 	.string	"Cuda compilation tools, release 13.0, V13.0.88"
        /*0030*/ 	.string	"Build cuda_13.0.r13.0/compiler.36424714_0"
        /*0030*/ 	.string	"-arch sm_100 -m 64 "



//--------------------- .note.nv.cuinfo           --------------------------
	.section	.note.nv.cuinfo,"",@"SHT_NOTE"
	.sectionflags	@"SHF_NOTE_NV_CUINFO"
        /*0018*/ 	.short	0x0002
        /*001a*/ 	.short	0x0064
        /*001c*/ 	.short	0x0082
	.zero		2


//--------------------- .nv.info                  --------------------------
	.section	.nv.info,"",@"SHT_CUDA_INFO"
	.align	4


	//----- nvinfo : EIATTR_REGCOUNT
	.align		4
        /*0000*/ 	.byte	0x04, 0x2f
        /*0002*/ 	.short	(.L_1 - .L_0)
	.align		4
.L_0:
        /*0004*/ 	.word	index@(_Z6updateP4Bodyif)
        /*0008*/ 	.word	0x0000001f


	//----- nvinfo : EIATTR_FRAME_SIZE
	.align		4
.L_1:
        /*000c*/ 	.byte	0x04, 0x11
        /*000e*/ 	.short	(.L_3 - .L_2)
	.align		4
.L_2:
        /*0010*/ 	.word	index@($__internal_1_$__cuda_sm3x_div_rn_noftz_f32_slowpath)
        /*0014*/ 	.word	0x00000000


	//----- nvinfo : EIATTR_FRAME_SIZE
	.align		4
.L_3:
        /*0018*/ 	.byte	0x04, 0x11
        /*001a*/ 	.short	(.L_5 - .L_4)
	.align		4
.L_4:
        /*001c*/ 	.word	index@($__internal_0_$__cuda_sm20_sqrt_rn_f32_slowpath)
        /*0020*/ 	.word	0x00000000


	//----- nvinfo : EIATTR_FRAME_SIZE
	.align		4
.L_5:
        /*0024*/ 	.byte	0x04, 0x11
        /*0026*/ 	.short	(.L_7 - .L_6)
	.align		4
.L_6:
        /*0028*/ 	.word	index@(_Z6updateP4Bodyif)
        /*002c*/ 	.word	0x00000000


	//----- nvinfo : EIATTR_REGCOUNT
	.align		4
.L_7:
        /*0030*/ 	.byte	0x04, 0x2f
        /*0032*/ 	.short	(.L_9 - .L_8)
	.align		4
.L_8:
        /*0034*/ 	.word	index@(_Z13update_bodiesP4Bodyif)
        /*0038*/ 	.word	0x0000000c


	//----- nvinfo : EIATTR_FRAME_SIZE
	.align		4
.L_9:
        /*003c*/ 	.byte	0x04, 0x11
        /*003e*/ 	.short	(.L_11 - .L_10)
	.align		4
.L_10:
        /*0040*/ 	.word	index@(_Z13update_bodiesP4Bodyif)
        /*0044*/ 	.word	0x00000000


	//----- nvinfo : EIATTR_MIN_STACK_SIZE
	.align		4
.L_11:
        /*0048*/ 	.byte	0x04, 0x12
        /*004a*/ 	.short	(.L_13 - .L_12)
	.align		4
.L_12:
        /*004c*/ 	.word	index@(_Z13update_bodiesP4Bodyif)
        /*0050*/ 	.word	0x00000000


	//----- nvinfo : EIATTR_MIN_STACK_SIZE
	.align		4
.L_13:
        /*0054*/ 	.byte	0x04, 0x12
        /*0056*/ 	.short	(.L_15 - .L_14)
	.align		4
.L_14:
        /*0058*/ 	.word	index@(_Z6updateP4Bodyif)
        /*005c*/ 	.word	0x00000000
.L_15:


//--------------------- .nv.compat                --------------------------
	.section	.nv.compat,"",@"SHT_CUDA_COMPAT_INFO"
	.align	4
        /*0000*/ 	.byte	0x02, 0x09, 0x00, 0x00, 0x02, 0x02, 0x01, 0x00, 0x02, 0x05, 0x05, 0x00, 0x03, 0x07, 0x01, 0x01
        /*0010*/ 	.byte	0x02, 0x03, 0x00, 0x00, 0x02, 0x06, 0x01, 0x00, 0x04, 0x0b, 0x08, 0x00, 0x01, 0x00, 0x00, 0x00
        /*0020*/ 	.byte	0x00, 0x00, 0x00, 0x00


//--------------------- .nv.info._Z13update_bodiesP4Bodyif --------------------------
	.section	.nv.info._Z13update_bodiesP4Bodyif,"",@"SHT_CUDA_INFO"
	.sectionflags	@""
	.align	4


	//----- nvinfo : EIATTR_CUDA_API_VERSION
	.align		4
        /*0000*/ 	.byte	0x04, 0x37
        /*0002*/ 	.short	(.L_17 - .L_16)
.L_16:
        /*0004*/ 	.word	0x00000082


	//----- nvinfo : EIATTR_KPARAM_INFO
	.align		4
.L_17:
        /*0008*/ 	.byte	0x04, 0x17
        /*000a*/ 	.short	(.L_19 - .L_18)
.L_18:
        /*000c*/ 	.word	0x00000000
        /*0010*/ 	.short	0x0002
        /*0012*/ 	.short	0x000c
        /*0014*/ 	.byte	0x00, 0xf0, 0x11, 0x00


	//----- nvinfo : EIATTR_KPARAM_INFO
	.align		4
.L_19:
        /*0018*/ 	.byte	0x04, 0x17
        /*001a*/ 	.short	(.L_21 - .L_20)
.L_20:
        /*001c*/ 	.word	0x00000000
        /*0020*/ 	.short	0x0001
        /*0022*/ 	.short	0x0008
        /*0024*/ 	.byte	0x00, 0xf0, 0x11, 0x00


	//----- nvinfo : EIATTR_KPARAM_INFO
	.align		4
.L_21:
        /*0028*/ 	.byte	0x04, 0x17
        /*002a*/ 	.short	(.L_23 - .L_22)
.L_22:
        /*002c*/ 	.word	0x00000000
        /*0030*/ 	.short	0x0000
        /*0032*/ 	.short	0x0000
        /*0034*/ 	.byte	0x00, 0xf5, 0x21, 0x00


	//----- nvinfo : EIATTR_SPARSE_MMA_MASK
	.align		4
.L_23:
        /*0038*/ 	.byte	0x03, 0x50
        /*003a*/ 	.short	0x0000


	//----- nvinfo : EIATTR_MAXREG_COUNT
	.align		4
        /*003c*/ 	.byte	0x03, 0x1b
        /*003e*/ 	.short	0x00ff


	//----- nvinfo : EIATTR_MERCURY_ISA_VERSION
	.align		4
        /*0040*/ 	.byte	0x03, 0x5f
        /*0042*/ 	.short	0x0101


	//----- nvinfo : EIATTR_VRC_CTA_INIT_COUNT
	.align		4
        /*0044*/ 	.byte	0x02, 0x4a
	.zero		1
	.zero		1


	//----- nvinfo : EIATTR_EXIT_INSTR_OFFSETS
	.align		4
        /*0048*/ 	.byte	0x04, 0x1c
        /*004a*/ 	.short	(.L_25 - .L_24)


	//   ....[0]....
.L_24:
        /*004c*/ 	.word	0x00000070


	//   ....[1]....
        /*0050*/ 	.word	0x00000150


	//----- nvinfo : EIATTR_CBANK_PARAM_SIZE
	.align		4
.L_25:
        /*0054*/ 	.byte	0x03, 0x19
        /*0056*/ 	.short	0x0010


	//----- nvinfo : EIATTR_PARAM_CBANK
	.align		4
        /*0058*/ 	.byte	0x04, 0x0a
        /*005a*/ 	.short	(.L_27 - .L_26)
	.align		4
.L_26:
        /*005c*/ 	.word	index@(.nv.constant0._Z13update_bodiesP4Bodyif)
        /*0060*/ 	.short	0x0380
        /*0062*/ 	.short	0x0010


	//----- nvinfo : EIATTR_SW_WAR
	.align		4
.L_27:
        /*0064*/ 	.byte	0x04, 0x36
        /*0066*/ 	.short	(.L_29 - .L_28)
.L_28:
        /*0068*/ 	.word	0x00000008
.L_29:


//--------------------- .nv.info._Z6updateP4Bodyif --------------------------
	.section	.nv.info._Z6updateP4Bodyif,"",@"SHT_CUDA_INFO"
	.sectionflags	@""
	.align	4


	//----- nvinfo : EIATTR_CUDA_API_VERSION
	.align		4
        /*0000*/ 	.byte	0x04, 0x37
        /*0002*/ 	.short	(.L_31 - .L_30)
.L_30:
        /*0004*/ 	.word	0x00000082


	//----- nvinfo : EIATTR_KPARAM_INFO
	.align		4
.L_31:
        /*0008*/ 	.byte	0x04, 0x17
        /*000a*/ 	.short	(.L_33 - .L_32)
.L_32:
        /*000c*/ 	.word	0x00000000
        /*0010*/ 	.short	0x0002
        /*0012*/ 	.short	0x000c
        /*0014*/ 	.byte	0x00, 0xf0, 0x11, 0x00


	//----- nvinfo : EIATTR_KPARAM_INFO
	.align		4
.L_33:
        /*0018*/ 	.byte	0x04, 0x17
        /*001a*/ 	.short	(.L_35 - .L_34)
.L_34:
        /*001c*/ 	.word	0x00000000
        /*0020*/ 	.short	0x0001
        /*0022*/ 	.short	0x0008
        /*0024*/ 	.byte	0x00, 0xf0, 0x11, 0x00


	//----- nvinfo : EIATTR_KPARAM_INFO
	.align		4
.L_35:
        /*0028*/ 	.byte	0x04, 0x17
        /*002a*/ 	.short	(.L_37 - .L_36)
.L_36:
        /*002c*/ 	.word	0x00000000
        /*0030*/ 	.short	0x0000
        /*0032*/ 	.short	0x0000
        /*0034*/ 	.byte	0x00, 0xf5, 0x21, 0x00


	//----- nvinfo : EIATTR_SPARSE_MMA_MASK
	.align		4
.L_37:
        /*0038*/ 	.byte	0x03, 0x50
        /*003a*/ 	.short	0x0000


	//----- nvinfo : EIATTR_MAXREG_COUNT
	.align		4
        /*003c*/ 	.byte	0x03, 0x1b
        /*003e*/ 	.short	0x00ff


	//----- nvinfo : EIATTR_MERCURY_ISA_VERSION
	.align		4
        /*0040*/ 	.byte	0x03, 0x5f
        /*0042*/ 	.short	0x0101


	//----- nvinfo : EIATTR_VRC_CTA_INIT_COUNT
	.align		4
        /*0044*/ 	.byte	0x02, 0x4a
	.zero		1
	.zero		1


	//----- nvinfo : EIATTR_EXIT_INSTR_OFFSETS
	.align		4
        /*0048*/ 	.byte	0x04, 0x1c
        /*004a*/ 	.short	(.L_39 - .L_38)


	//   ....[0]....
.L_38:
        /*004c*/ 	.word	0x00000070


	//   ....[1]....
        /*0050*/ 	.word	0x00003870


	//----- nvinfo : EIATTR_CRS_STACK_SIZE
	.align		4
.L_39:
        /*0054*/ 	.byte	0x04, 0x1e
        /*0056*/ 	.short	(.L_41 - .L_40)
.L_40:
        /*0058*/ 	.word	0x00000000


	//----- nvinfo : EIATTR_CBANK_PARAM_SIZE
	.align		4
.L_41:
        /*005c*/ 	.byte	0x03, 0x19
        /*005e*/ 	.short	0x0010


	//----- nvinfo : EIATTR_PARAM_CBANK
	.align		4
        /*0060*/ 	.byte	0x04, 0x0a
        /*0062*/ 	.short	(.L_43 - .L_42)
	.align		4
.L_42:
        /*0064*/ 	.word	index@(.nv.constant0._Z6updateP4Bodyif)
        /*0068*/ 	.short	0x0380
        /*006a*/ 	.short	0x0010


	//----- nvinfo : EIATTR_SW_WAR
	.align		4
.L_43:
        /*006c*/ 	.byte	0x04, 0x36
        /*006e*/ 	.short	(.L_45 - .L_44)
.L_44:
        /*0070*/ 	.word	0x00000008
.L_45:


//--------------------- .nv.callgraph             --------------------------
	.section	.nv.callgraph,"",@"SHT_CUDA_CALLGRAPH"
	.align	4
	.sectionentsize	8
	.align		4
        /*0000*/ 	.word	0x00000000
	.align		4
        /*0004*/ 	.word	0xffffffff
	.align		4
        /*0008*/ 	.word	0x00000000
	.align		4
        /*000c*/ 	.word	0xfffffffe
	.align		4
        /*0010*/ 	.word	0x00000000
	.align		4
        /*0014*/ 	.word	0xfffffffd
	.align		4
        /*0018*/ 	.word	0x00000000
	.align		4
        /*001c*/ 	.word	0xfffffffc


//--------------------- .text._Z13update_bodiesP4Bodyif --------------------------
	.section	.text._Z13update_bodiesP4Bodyif,"ax",@progbits
	.align	128
        .global         _Z13update_bodiesP4Bodyif
        .type           _Z13update_bodiesP4Bodyif,@function
        .size           _Z13update_bodiesP4Bodyif,(.L_x_139 - _Z13update_bodiesP4Bodyif)
        .other          _Z13update_bodiesP4Bodyif,@"STO_CUDA_ENTRY STV_DEFAULT"
_Z13update_bodiesP4Bodyif:
.text._Z13update_bodiesP4Bodyif:
[----:B------:R-:W-:Y:S01]  /*0000*/  LDC R1, c[0x0][0x37c] ;  /* 0x0000df00ff017b82 */ /* 0x000fe20000000800 */
[----:B------:R-:W0:Y:S07]  /*0010*/  S2R R0, SR_TID.X ;  /* 0x0000000000007919 */ /* 0x000e2e0000002100 */
[----:B------:R-:W0:Y:S01]  /*0020*/  S2UR UR4, SR_CTAID.X ;  /* 0x00000000000479c3 */ /* 0x000e220000002500 */
[----:B------:R-:W1:Y:S07]  /*0030*/  LDCU UR5, c[0x0][0x388] ;  /* 0x00007100ff0577ac */ /* 0x000e6e0008000800 */
[----:B------:R-:W0:Y:S02]  /*0040*/  LDC R5, c[0x0][0x360] ;  /* 0x0000d800ff057b82 */ /* 0x000e240000000800 */
[----:B0-----:R-:W-:-:S05]  /*0050*/  IMAD R5, R5, UR4, R0 ;  /* 0x0000000405057c24 */ /* 0x001fca000f8e0200 */
[----:B-1----:R-:W-:-:S13]  /*0060*/  ISETP.GE.AND P0, PT, R5, UR5, PT ;  /* 0x0000000505007c0c */ /* 0x002fda000bf06270 */
[----:B------:R-:W-:Y:S05]  /*0070*/  @P0 EXIT ;  /* 0x000000000000094d */ /* 0x000fea0003800000 */
[----:B------:R-:W0:Y:S01]  /*0080*/  LDC.64 R2, c[0x0][0x380] ;  /* 0x0000e000ff027b82 */ /* 0x000e220000000a00 */
[----:B------:R-:W1:Y:S01]  /*0090*/  LDCU.64 UR4, c[0x0][0x358] ;  /* 0x00006b00ff0477ac */ /* 0x000e620008000a00 */
[----:B------:R-:W2:Y:S01]  /*00a0*/  LDCU UR6, c[0x0][0x38c] ;  /* 0x00007180ff0677ac */ /* 0x000ea20008000800 */
[----:B0-----:R-:W-:-:S05]  /*00b0*/  IMAD.WIDE R2, R5, 0x20, R2 ;  /* 0x0000002005027825 */ /* 0x001fca00078e0202 */
[----:B-1----:R-:W2:Y:S04]  /*00c0*/  LDG.E.64 R4, desc[UR4][R2.64+0x10] ;  /* 0x0000100402047981 */ /* 0x002ea8000c1e1b00 */
[----:B------:R-:W2:Y:S04]  /*00d0*/  LDG.E.64 R6, desc[UR4][R2.64+0x8] ;  /* 0x0000080402067981 */ /* 0x000ea8000c1e1b00 */
[----:B------:R-:W3:Y:S01]  /*00e0*/  LDG.E.64 R8, desc[UR4][R2.64] ;  /* 0x0000000402087981 */ /* 0x000ee2000c1e1b00 */
[----:B--2---:R-:W-:Y:S01]  /*00f0*/  FFMA R4, R4, UR6, R6 ;  /* 0x0000000604047c23 */ /* 0x004fe20008000006 */
[----:B------:R-:W-:-:S03]  /*0100*/  FFMA R5, R5, UR6, R7 ;  /* 0x0000000605057c23 */ /* 0x000fc60008000007 */
[----:B---3--:R-:W-:Y:S01]  /*0110*/  FFMA R8, R4, UR6, R8 ;  /* 0x0000000604087c23 */ /* 0x008fe20008000008 */
[----:B------:R-:W-:Y:S01]  /*0120*/  FFMA R9, R5, UR6, R9 ;  /* 0x0000000605097c23 */ /* 0x000fe20008000009 */
[----:B------:R-:W-:Y:S04]  /*0130*/  STG.E.64 desc[UR4][R2.64+0x8], R4 ;  /* 0x0000080402007986 */ /* 0x000fe8000c101b04 */
[----:B------:R-:W-:Y:S01]  /*0140*/  STG.E.64 desc[UR4][R2.64], R8 ;  /* 0x0000000802007986 */ /* 0x000fe2000c101b04 */
[----:B------:R-:W-:Y:S05]  /*0150*/  EXIT ;  /* 0x000000000000794d */ /* 0x000fea0003800000 */
.L_x_0:
[----:B------:R-:W-:-:S00]  /*0160*/  BRA `(.L_x_0) ;  /* 0xfffffffc00fc7947 */ /* 0x000fc0000383ffff */
[----:B------:R-:W-:-:S00]  /*0170*/  NOP ;  /* 0x0000000000007918 */ /* 0x000fc00000000000 */
        /* <DEDUP_REMOVED lines=8> */
.L_x_139:


//--------------------- .text._Z6updateP4Bodyif   --------------------------
	.section	.text._Z6updateP4Bodyif,"ax",@progbits
	.align	128
        .global         _Z6updateP4Bodyif
        .type           _Z6updateP4Bodyif,@function
        .size           _Z6updateP4Bodyif,(.L_x_138 - _Z6updateP4Bodyif)
        .other          _Z6updateP4Bodyif,@"STO_CUDA_ENTRY STV_DEFAULT"
_Z6updateP4Bodyif:
.text._Z6updateP4Bodyif:
        /* <DEDUP_REMOVED lines=8> */
[----:B------:R-:W-:Y:S01]  /*0080*/  ISETP.GE.AND P0, PT, R2, 0x1, PT ;  /* 0x000000010200780c */ /* 0x000fe20003f06270 */
[----:B------:R-:W0:Y:S01]  /*0090*/  LDCU.64 UR6, c[0x0][0x358] ;  /* 0x00006b00ff0677ac */ /* 0x000e220008000a00 */
[----:B------:R-:W-:Y:S01]  /*00a0*/  BSSY.RECONVERGENT B1, `(.L_x_1) ;  /* 0x000019e000017945 */ /* 0x000fe20003800200 */
[----:B------:R-:W-:Y:S01]  /*00b0*/  HFMA2 R3, -RZ, RZ, 0, 0 ;  /* 0x00000000ff037431 */ /* 0x000fe200000001ff */
[----:B------:R-:W-:-:S09]  /*00c0*/  CS2R R18, SRZ ;  /* 0x0000000000127805 */ /* 0x000fd2000001ff00 */
[----:B------:R-:W-:Y:S05]  /*00d0*/  @!P0 BRA `(.L_x_2) ;  /* 0x0000001800688947 */ /* 0x000fea0003800000 */
[----:B------:R-:W1:Y:S02]  /*00e0*/  LDC.64 R10, c[0x0][0x380] ;  /* 0x0000e000ff0a7b82 */ /* 0x000e640000000a00 */
[----:B-1----:R-:W-:-:S06]  /*00f0*/  IMAD.WIDE.U32 R10, R2, 0x20, R10 ;  /* 0x00000020020a7825 */ /* 0x002fcc00078e000a */
[----:B0-----:R-:W5:Y:S01]  /*0100*/  LDG.E.64 R10, desc[UR6][R10.64] ;  /* 0x000000060a0a7981 */ /* 0x001f62000c1e1b00 */
[----:B------:R-:W-:Y:S01]  /*0110*/  VIMNMX R3, PT, PT, R2, UR8, PT ;  /* 0x0000000802037c48 */ /* 0x000fe2000bfe0100 */
[----:B------:R-:W-:Y:S01]  /*0120*/  BSSY.RECONVERGENT B0, `(.L_x_3) ;  /* 0x00000e8000007945 */ /* 0x000fe20003800200 */
[----:B------:R-:W-:Y:S02]  /*0130*/  MOV R15, RZ ;  /* 0x000000ff000f7202 */ /* 0x000fe40000000f00 */
[----:B------:R-:W-:Y:S02]  /*0140*/  CS2R R18, SRZ ;  /* 0x0000000000127805 */ /* 0x000fe4000001ff00 */
[C---:B------:R-:W-:Y:S02]  /*0150*/  ISETP.GE.AND P0, PT, R3.reuse, 0x4, PT ;  /* 0x000000040300780c */ /* 0x040fe40003f06270 */
[----:B------:R-:W-:-:S04]  /*0160*/  VIMNMX R3, PT, PT, R3, 0x1, !PT ;  /* 0x0000000103037848 */ /* 0x000fc80007fe0100 */
[----:B------:R-:W-:-:S07]  /*0170*/  LOP3.LUT R16, R3, 0x3, RZ, 0xc0, !PT ;  /* 0x0000000303107812 */ /* 0x000fce00078ec0ff */
[----:B------:R-:W-:Y:S05]  /*0180*/  @!P0 BRA `(.L_x_4) ;  /* 0x0000000c00848947 */ /* 0x000fea0003800000 */
[----:B------:R-:W0:Y:S01]  /*0190*/  LDCU.64 UR4, c[0x0][0x380] ;  /* 0x00007000ff0477ac */ /* 0x000e220008000a00 */
[----:B------:R-:W-:Y:S02]  /*01a0*/  LOP3.LUT R15, R3, 0x7ffffffc, RZ, 0xc0, !PT ;  /* 0x7ffffffc030f7812 */ /* 0x000fe400078ec0ff */
[----:B------:R-:W-:Y:S02]  /*01b0*/  MOV R18, RZ ;  /* 0x000000ff00127202 */ /* 0x000fe40000000f00 */
[----:B------:R-:W-:Y:S01]  /*01c0*/  IADD3 R14, PT, PT, -R15, RZ, RZ ;  /* 0x000000ff0f0e7210 */ /* 0x000fe20007ffe1ff */
[----:B0-----:R-:W-:-:S04]  /*01d0*/  UIADD3 UR4, UP0, UPT, UR4, 0x40, URZ ;  /* 0x0000004004047890 */ /* 0x001fc8000ff1e0ff */
[----:B------:R-:W-:Y:S02]  /*01e0*/  UIADD3.X UR5, UPT, UPT, URZ, UR5, URZ, UP0, !UPT ;  /* 0x00000005ff057290 */ /* 0x000fe400087fe4ff */
[----:B------:R-:W-:-:S04]  /*01f0*/  MOV R24, UR4 ;  /* 0x0000000400187c02 */ /* 0x000fc80008000f00 */
[----:B------:R-:W-:-:S07]  /*0200*/  MOV R25, UR5 ;  /* 0x0000000500197c02 */ /* 0x000fce0008000f00 */
.L_x_33:
[----:B------:R-:W2:Y:S04]  /*0210*/  LDG.E.64 R8, desc[UR6][R24.64+-0x40] ;  /* 0xffffc00618087981 */ /* 0x000ea8000c1e1b00 */
[----:B-----5:R0:W5:Y:S01]  /*0220*/  LDG.E R13, desc[UR6][R24.64+-0x28] ;  /* 0xffffd806180d7981 */ /* 0x020162000c1e1900 */
[----:B------:R-:W-:Y:S01]  /*0230*/  IADD3 R14, PT, PT, R14, 0x4, RZ ;  /* 0x000000040e0e7810 */ /* 0x000fe20007ffe0ff */
[----:B------:R-:W-:Y:S03]  /*0240*/  BSSY.RECONVERGENT B2, `(.L_x_5) ;  /* 0x0000013000027945 */ /* 0x000fe60003800200 */
[----:B------:R-:W-:Y:S01]  /*0250*/  ISETP.NE.AND P2, PT, R14, RZ, PT ;  /* 0x000000ff0e00720c */ /* 0x000fe20003f45270 */
[----:B--2---:R-:W-:Y:S01]  /*0260*/  FADD R9, -R11, R9 ;  /* 0x000000090b097221 */ /* 0x004fe20000000100 */
[----:B------:R-:W-:-:S03]  /*0270*/  FADD R23, -R10, R8 ;  /* 0x000000080a177221 */ /* 0x000fc60000000100 */
[----:B------:R-:W-:-:S04]  /*0280*/  FMUL R0, R9, R9 ;  /* 0x0000000909007220 */ /* 0x000fc80000400000 */
[----:B------:R-:W-:-:S04]  /*0290*/  FFMA R0, R23, R23, R0 ;  /* 0x0000001717007223 */ /* 0x000fc80000000000 */
[----:B------:R-:W-:-:S04]  /*02a0*/  FADD R6, R0, 0.10000000149011611938 ;  /* 0x3dcccccd00067421 */ /* 0x000fc80000000000 */
[----:B------:R0:W1:Y:S01]  /*02b0*/  MUFU.RSQ R5, R6 ;  /* 0x0000000600057308 */ /* 0x0000620000001400 */
[----:B------:R-:W-:-:S04]  /*02c0*/  IADD3 R0, PT, PT, R6, -0xd000000, RZ ;  /* 0xf300000006007810 */ /* 0x000fc80007ffe0ff */
[----:B------:R-:W-:-:S13]  /*02d0*/  ISETP.GT.U32.AND P0, PT, R0, 0x727fffff, PT ;  /* 0x727fffff0000780c */ /* 0x000fda0003f04070 */
[----:B01----:R-:W-:Y:S05]  /*02e0*/  @!P0 BRA `(.L_x_6) ;  /* 0x0000000000108947 */ /* 0x003fea0003800000 */
[----:B------:R-:W-:Y:S02]  /*02f0*/  MOV R4, R6 ;  /* 0x0000000600047202 */ /* 0x000fe40000000f00 */
[----:B------:R-:W-:-:S07]  /*0300*/  MOV R0, 0x320 ;  /* 0x0000032000007802 */ /* 0x000fce0000000f00 */
[----:B-----5:R-:W-:Y:S05]  /*0310*/  CALL.REL.NOINC `($__internal_0_$__cuda_sm20_sqrt_rn_f32_slowpath) ;  /* 0x0000003400587944 */ /* 0x020fea0003c00000 */
[----:B------:R-:W-:Y:S05]  /*0320*/  BRA `(.L_x_7) ;  /* 0x0000000000107947 */ /* 0x000fea0003800000 */
.L_x_6:
[----:B------:R-:W-:Y:S01]  /*0330*/  FMUL.FTZ R21, R6, R5 ;  /* 0x0000000506157220 */ /* 0x000fe20000410000 */
[----:B------:R-:W-:-:S03]  /*0340*/  FMUL.FTZ R4, R5, 0.5 ;  /* 0x3f00000005047820 */ /* 0x000fc60000410000 */
[----:B------:R-:W-:-:S04]  /*0350*/  FFMA R0, -R21, R21, R6 ;  /* 0x0000001515007223 */ /* 0x000fc80000000106 */
[----:B------:R-:W-:-:S07]  /*0360*/  FFMA R21, R0, R4, R21 ;  /* 0x0000000400157223 */ /* 0x000fce0000000015 */
.L_x_7:
[----:B------:R-:W-:Y:S05]  /*0370*/  BSYNC.RECONVERGENT B2 ;  /* 0x0000000000027941 */ /* 0x000fea0003800200 */
.L_x_5:
[-C--:B------:R-:W-:Y:S01]  /*0380*/  FMUL R12, R21, R21.reuse ;  /* 0x00000015150c7220 */ /* 0x080fe20000400000 */
[----:B------:R-:W-:Y:S03]  /*0390*/  BSSY.RECONVERGENT B4, `(.L_x_8) ;  /* 0x000000e000047945 */ /* 0x000fe60003800200 */
[----:B------:R-:W-:-:S04]  /*03a0*/  FMUL R12, R12, R21 ;  /* 0x000000150c0c7220 */ /* 0x000fc80000400000 */
[----:B------:R-:W0:Y:S08]  /*03b0*/  MUFU.RCP R5, R12 ;  /* 0x0000000c00057308 */ /* 0x000e300000001000 */
[----:B------:R-:W1:Y:S01]  /*03c0*/  FCHK P0, R23, R12 ;  /* 0x0000000c17007302 */ /* 0x000e620000000000 */
[----:B0-----:R-:W-:-:S04]  /*03d0*/  FFMA R0, -R12, R5, 1 ;  /* 0x3f8000000c007423 */ /* 0x001fc80000000105 */
[----:B------:R-:W-:-:S04]  /*03e0*/  FFMA R0, R5, R0, R5 ;  /* 0x0000000005007223 */ /* 0x000fc80000000005 */
[----:B------:R-:W-:-:S04]  /*03f0*/  FFMA R17, R23, R0, RZ ;  /* 0x0000000017117223 */ /* 0x000fc800000000ff */
[----:B------:R-:W-:-:S04]  /*0400*/  FFMA R4, -R12, R17, R23 ;  /* 0x000000110c047223 */ /* 0x000fc80000000117 */
[----:B------:R-:W-:Y:S01]  /*0410*/  FFMA R17, R0, R4, R17 ;  /* 0x0000000400117223 */ /* 0x000fe20000000011 */
[----:B-1----:R-:W-:Y:S06]  /*0420*/  @!P0 BRA `(.L_x_9) ;  /* 0x0000000000108947 */ /* 0x002fec0003800000 */
[----:B------:R-:W-:Y:S02]  /*0430*/  MOV R21, R12 ;  /* 0x0000000c00157202 */ /* 0x000fe40000000f00 */
[----:B------:R-:W-:-:S07]  /*0440*/  MOV R4, 0x460 ;  /* 0x0000046000047802 */ /* 0x000fce0000000f00 */
[----:B-----5:R-:W-:Y:S05]  /*0450*/  CALL.REL.NOINC `($__internal_1_$__cuda_sm3x_div_rn_noftz_f32_slowpath) ;  /* 0x0000003400607944 */ /* 0x020fea0003c00000 */
[----:B------:R-:W-:-:S07]  /*0460*/  MOV R17, R0 ;  /* 0x0000000000117202 */ /* 0x000fce0000000f00 */
.L_x_9:
[----:B------:R-:W-:Y:S05]  /*0470*/  BSYNC.RECONVERGENT B4 ;  /* 0x0000000000047941 */ /* 0x000fea0003800200 */
.L_x_8:
[----:B------:R-:W0:Y:S01]  /*0480*/  MUFU.RCP R5, R12 ;  /* 0x0000000c00057308 */ /* 0x000e220000001000 */
[----:B------:R-:W-:Y:S07]  /*0490*/  BSSY.RECONVERGENT B4, `(.L_x_10) ;  /* 0x000000c000047945 */ /* 0x000fee0003800200 */
        /* <DEDUP_REMOVED lines=8> */
[----:B------:R-:W-:Y:S02]  /*0520*/  MOV R21, R12 ;  /* 0x0000000c00157202 */ /* 0x000fe40000000f00 */
[----:B------:R-:W-:-:S07]  /*0530*/  MOV R4, 0x550 ;  /* 0x0000055000047802 */ /* 0x000fce0000000f00 */
[----:B-----5:R-:W-:Y:S05]  /*0540*/  CALL.REL.NOINC `($__internal_1_$__cuda_sm3x_div_rn_noftz_f32_slowpath) ;  /* 0x0000003400247944 */ /* 0x020fea0003c00000 */
.L_x_11:
[----:B------:R-:W-:Y:S05]  /*0550*/  BSYNC.RECONVERGENT B4 ;  /* 0x0000000000047941 */ /* 0x000fea0003800200 */
.L_x_10:
[----:B------:R-:W2:Y:S04]  /*0560*/  LDG.E.64 R8, desc[UR6][R24.64+-0x20] ;  /* 0xffffe00618087981 */ /* 0x000ea8000c1e1b00 */
[----:B------:R0:W5:Y:S01]  /*0570*/  LDG.E R12, desc[UR6][R24.64+-0x8] ;  /* 0xfffff806180c7981 */ /* 0x000162000c1e1900 */
[----:B------:R-:W-:Y:S01]  /*0580*/  BSSY.RECONVERGENT B2, `(.L_x_12) ;  /* 0x0000014000027945 */ /* 0x000fe20003800200 */
[C---:B-----5:R-:W-:Y:S01]  /*0590*/  FFMA R17, R13.reuse, R17, R18 ;  /* 0x000000110d117223 */ /* 0x060fe20000000012 */
[----:B------:R-:W-:Y:S01]  /*05a0*/  FFMA R13, R13, R0, R19 ;  /* 0x000000000d0d7223 */ /* 0x000fe20000000013 */
        /* <DEDUP_REMOVED lines=11> */
[----:B------:R-:W-:Y:S05]  /*0660*/  CALL.REL.NOINC `($__internal_0_$__cuda_sm20_sqrt_rn_f32_slowpath) ;  /* 0x0000003000847944 */ /* 0x000fea0003c00000 */
[----:B------:R-:W-:Y:S05]  /*0670*/  BRA `(.L_x_14) ;  /* 0x0000000000107947 */ /* 0x000fea0003800000 */
.L_x_13:
[----:B------:R-:W-:Y:S01]  /*0680*/  FMUL.FTZ R21, R6, R5 ;  /* 0x0000000506157220 */ /* 0x000fe20000410000 */
[----:B------:R-:W-:-:S03]  /*0690*/  FMUL.FTZ R4, R5, 0.5 ;  /* 0x3f00000005047820 */ /* 0x000fc60000410000 */
[----:B------:R-:W-:-:S04]  /*06a0*/  FFMA R0, -R21, R21, R6 ;  /* 0x0000001515007223 */ /* 0x000fc80000000106 */
[----:B------:R-:W-:-:S07]  /*06b0*/  FFMA R21, R0, R4, R21 ;  /* 0x0000000400157223 */ /* 0x000fce0000000015 */
.L_x_14:
[----:B------:R-:W-:Y:S05]  /*06c0*/  BSYNC.RECONVERGENT B2 ;  /* 0x0000000000027941 */ /* 0x000fea0003800200 */
.L_x_12:
        /* <DEDUP_REMOVED lines=13> */
[----:B------:R-:W-:Y:S05]  /*07a0*/  CALL.REL.NOINC `($__internal_1_$__cuda_sm3x_div_rn_noftz_f32_slowpath) ;  /* 0x00000030008c7944 */ /* 0x000fea0003c00000 */
[----:B------:R-:W-:-:S07]  /*07b0*/  MOV R19, R0 ;  /* 0x0000000000137202 */ /* 0x000fce0000000f00 */
.L_x_16:
[----:B------:R-:W-:Y:S05]  /*07c0*/  BSYNC.RECONVERGENT B4 ;  /* 0x0000000000047941 */ /* 0x000fea0003800200 */
.L_x_15:
        /* <DEDUP_REMOVED lines=12> */
[----:B------:R-:W-:Y:S05]  /*0890*/  CALL.REL.NOINC `($__internal_1_$__cuda_sm3x_div_rn_noftz_f32_slowpath) ;  /* 0x0000003000507944 */ /* 0x000fea0003c00000 */
.L_x_18:
[----:B------:R-:W-:Y:S05]  /*08a0*/  BSYNC.RECONVERGENT B4 ;  /* 0x0000000000047941 */ /* 0x000fea0003800200 */
.L_x_17:
[----:B------:R-:W2:Y:S04]  /*08b0*/  LDG.E.64 R8, desc[UR6][R24.64] ;  /* 0x0000000618087981 */ /* 0x000ea8000c1e1b00 */
[----:B------:R0:W5:Y:S01]  /*08c0*/  LDG.E R18, desc[UR6][R24.64+0x18] ;  /* 0x0000180618127981 */ /* 0x000162000c1e1900 */
[----:B------:R-:W-:Y:S01]  /*08d0*/  BSSY.RECONVERGENT B2, `(.L_x_19) ;  /* 0x0000014000027945 */ /* 0x000fe20003800200 */
[C---:B------:R-:W-:Y:S01]  /*08e0*/  FFMA R17, R12.reuse, R19, R17 ;  /* 0x000000130c117223 */ /* 0x040fe20000000011 */
        /* <DEDUP_REMOVED lines=14> */
.L_x_20:
[----:B------:R-:W-:Y:S01]  /*09d0*/  FMUL.FTZ R21, R6, R5 ;  /* 0x0000000506157220 */ /* 0x000fe20000410000 */
[----:B------:R-:W-:-:S03]  /*09e0*/  FMUL.FTZ R4, R5, 0.5 ;  /* 0x3f00000005047820 */ /* 0x000fc60000410000 */
[----:B------:R-:W-:-:S04]  /*09f0*/  FFMA R0, -R21, R21, R6 ;  /* 0x0000001515007223 */ /* 0x000fc80000000106 */
[----:B------:R-:W-:-:S07]  /*0a00*/  FFMA R21, R0, R4, R21 ;  /* 0x0000000400157223 */ /* 0x000fce0000000015 */
.L_x_21:
[----:B------:R-:W-:Y:S05]  /*0a10*/  BSYNC.RECONVERGENT B2 ;  /* 0x0000000000027941 */ /* 0x000fea0003800200 */
.L_x_19:
        /* <DEDUP_REMOVED lines=15> */
.L_x_23:
[----:B------:R-:W-:Y:S05]  /*0b10*/  BSYNC.RECONVERGENT B4 ;  /* 0x0000000000047941 */ /* 0x000fea0003800200 */
.L_x_22:
        /* <DEDUP_REMOVED lines=13> */
.L_x_25:
[----:B------:R-:W-:Y:S05]  /*0bf0*/  BSYNC.RECONVERGENT B4 ;  /* 0x0000000000047941 */ /* 0x000fea0003800200 */
.L_x_24:
        /* <DEDUP_REMOVED lines=18> */
.L_x_27:
[----:B------:R-:W-:Y:S01]  /*0d20*/  FMUL.FTZ R21, R6, R5 ;  /* 0x0000000506157220 */ /* 0x000fe20000410000 */
[----:B------:R-:W-:-:S03]  /*0d30*/  FMUL.FTZ R4, R5, 0.5 ;  /* 0x3f00000005047820 */ /* 0x000fc60000410000 */
[----:B------:R-:W-:-:S04]  /*0d40*/  FFMA R0, -R21, R21, R6 ;  /* 0x0000001515007223 */ /* 0x000fc80000000106 */
[----:B------:R-:W-:-:S07]  /*0d50*/  FFMA R21, R0, R4, R21 ;  /* 0x0000000400157223 */ /* 0x000fce0000000015 */
.L_x_28:
[----:B------:R-:W-:Y:S05]  /*0d60*/  BSYNC.RECONVERGENT B2 ;  /* 0x0000000000027941 */ /* 0x000fea0003800200 */
.L_x_26:
        /* <DEDUP_REMOVED lines=15> */
.L_x_30:
[----:B------:R-:W-:Y:S05]  /*0e60*/  BSYNC.RECONVERGENT B4 ;  /* 0x0000000000047941 */ /* 0x000fea0003800200 */
.L_x_29:
        /* <DEDUP_REMOVED lines=13> */
.L_x_32:
[----:B------:R-:W-:Y:S05]  /*0f40*/  BSYNC.RECONVERGENT B4 ;  /* 0x0000000000047941 */ /* 0x000fea0003800200 */
.L_x_31:
[----:B------:R-:W-:Y:S01]  /*0f50*/  IADD3 R24, P0, PT, R24, 0x80, RZ ;  /* 0x0000008018187810 */ /* 0x000fe20007f1e0ff */
[C---:B------:R-:W-:Y:S01]  /*0f60*/  FFMA R18, R19.reuse, R18, R12 ;  /* 0x0000001213127223 */ /* 0x040fe2000000000c */
[----:B------:R-:W-:Y:S02]  /*0f70*/  FFMA R19, R19, R0, R20 ;  /* 0x0000000013137223 */ /* 0x000fe40000000014 */
[----:B------:R-:W-:Y:S01]  /*0f80*/  IADD3.X R25, PT, PT, RZ, R25, RZ, P0, !PT ;  /* 0x00000019ff197210 */ /* 0x000fe200007fe4ff */
[----:B------:R-:W-:Y:S08]  /*0f90*/  @P2 BRA `(.L_x_33) ;  /* 0xfffffff0009c2947 */ /* 0x000ff0000383ffff */
.L_x_4:
[----:B------:R-:W-:Y:S05]  /*0fa0*/  BSYNC.RECONVERGENT B0 ;  /* 0x0000000000007941 */ /* 0x000fea0003800200 */
.L_x_3:
[----:B------:R-:W-:-:S13]  /*0fb0*/  ISETP.NE.AND P0, PT, R16, RZ, PT ;  /* 0x000000ff1000720c */ /* 0x000fda0003f05270 */
[----:B------:R-:W-:Y:S05]  /*0fc0*/  @!P0 BRA `(.L_x_2) ;  /* 0x0000000800ac8947 */ /* 0x000fea0003800000 */
[----:B------:R-:W-:Y:S01]  /*0fd0*/  ISETP.NE.AND P0, PT, R16, 0x1, PT ;  /* 0x000000011000780c */ /* 0x000fe20003f05270 */
[----:B------:R-:W-:-:S12]  /*0fe0*/  BSSY.RECONVERGENT B0, `(.L_x_34) ;  /* 0x000006f000007945 */ /* 0x000fd80003800200 */
[----:B------:R-:W-:Y:S05]  /*0ff0*/  @!P0 BRA `(.L_x_35) ;  /* 0x0000000400b48947 */ /* 0x000fea0003800000 */
[----:B------:R-:W0:Y:S02]  /*1000*/  LDC.64 R24, c[0x0][0x380] ;  /* 0x0000e000ff187b82 */ /* 0x000e240000000a00 */
[----:B0-----:R-:W-:-:S05]  /*1010*/  IMAD.WIDE.U32 R24, R15, 0x20, R24 ;  /* 0x000000200f187825 */ /* 0x001fca00078e0018 */
[----:B------:R-:W2:Y:S04]  /*1020*/  LDG.E.64 R8, desc[UR6][R24.64] ;  /* 0x0000000618087981 */ /* 0x000ea8000c1e1b00 */
[----:B------:R0:W5:Y:S01]  /*1030*/  LDG.E R13, desc[UR6][R24.64+0x18] ;  /* 0x00001806180d7981 */ /* 0x000162000c1e1900 */
[----:B------:R-:W-:Y:S01]  /*1040*/  BSSY.RECONVERGENT B2, `(.L_x_36) ;  /* 0x0000012000027945 */ /* 0x000fe20003800200 */
[----:B--2--5:R-:W-:Y:S01]  /*1050*/  FADD R9, -R11, R9 ;  /* 0x000000090b097221 */ /* 0x024fe20000000100 */
        /* <DEDUP_REMOVED lines=12> */
.L_x_37:
[----:B------:R-:W-:Y:S01]  /*1120*/  FMUL.FTZ R21, R6, R5 ;  /* 0x0000000506157220 */ /* 0x000fe20000410000 */
[----:B------:R-:W-:-:S03]  /*1130*/  FMUL.FTZ R4, R5, 0.5 ;  /* 0x3f00000005047820 */ /* 0x000fc60000410000 */
[----:B------:R-:W-:-:S04]  /*1140*/  FFMA R0, -R21, R21, R6 ;  /* 0x0000001515007223 */ /* 0x000fc80000000106 */
[----:B------:R-:W-:-:S07]  /*1150*/  FFMA R21, R0, R4, R21 ;  /* 0x0000000400157223 */ /* 0x000fce0000000015 */
.L_x_38:
[----:B------:R-:W-:Y:S05]  /*1160*/  BSYNC.RECONVERGENT B2 ;  /* 0x0000000000027941 */ /* 0x000fea0003800200 */
.L_x_36:
        /* <DEDUP_REMOVED lines=15> */
.L_x_40:
[----:B------:R-:W-:Y:S05]  /*1260*/  BSYNC.RECONVERGENT B4 ;  /* 0x0000000000047941 */ /* 0x000fea0003800200 */
.L_x_39:
        /* <DEDUP_REMOVED lines=13> */
.L_x_42:
[----:B------:R-:W-:Y:S05]  /*1340*/  BSYNC.RECONVERGENT B4 ;  /* 0x0000000000047941 */ /* 0x000fea0003800200 */
.L_x_41:
        /* <DEDUP_REMOVED lines=18> */
.L_x_44:
[----:B------:R-:W-:Y:S01]  /*1470*/  FMUL.FTZ R21, R6, R5 ;  /* 0x0000000506157220 */ /* 0x000fe20000410000 */
[----:B------:R-:W-:-:S03]  /*1480*/  FMUL.FTZ R4, R5, 0.5 ;  /* 0x3f00000005047820 */ /* 0x000fc60000410000 */
[----:B------:R-:W-:-:S04]  /*1490*/  FFMA R0, -R21, R21, R6 ;  /* 0x0000001515007223 */ /* 0x000fc80000000106 */
[----:B------:R-:W-:-:S07]  /*14a0*/  FFMA R21, R0, R4, R21 ;  /* 0x0000000400157223 */ /* 0x000fce0000000015 */
.L_x_45:
[----:B------:R-:W-:Y:S05]  /*14b0*/  BSYNC.RECONVERGENT B2 ;  /* 0x0000000000027941 */ /* 0x000fea0003800200 */
.L_x_43:
        /* <DEDUP_REMOVED lines=15> */
.L_x_47:
[----:B------:R-:W-:Y:S05]  /*15b0*/  BSYNC.RECONVERGENT B4 ;  /* 0x0000000000047941 */ /* 0x000fea0003800200 */
.L_x_46:
        /* <DEDUP_REMOVED lines=13> */
.L_x_49:
[----:B------:R-:W-:Y:S05]  /*1690*/  BSYNC.RECONVERGENT B4 ;  /* 0x0000000000047941 */ /* 0x000fea0003800200 */
.L_x_48:
[C---:B-----5:R-:W-:Y:S01]  /*16a0*/  FFMA R18, R12.reuse, R18, R17 ;  /* 0x000000120c127223 */ /* 0x060fe20000000011 */
[----:B------:R-:W-:Y:S01]  /*16b0*/  FFMA R19, R12, R0, R19 ;  /* 0x000000000c137223 */ /* 0x000fe20000000013 */
[----:B------:R-:W-:-:S07]  /*16c0*/  IADD3 R15, PT, PT, R15, 0x2, RZ ;  /* 0x000000020f0f7810 */ /* 0x000fce0007ffe0ff */
.L_x_35:
[----:B------:R-:W-:Y:S05]  /*16d0*/  BSYNC.RECONVERGENT B0 ;  /* 0x0000000000007941 */ /* 0x000fea0003800200 */
.L_x_34:
[----:B------:R-:W-:-:S04]  /*16e0*/  LOP3.LUT R0, R3, 0x1, RZ, 0xc0, !PT ;  /* 0x0000000103007812 */ /* 0x000fc800078ec0ff */
[----:B------:R-:W-:-:S13]  /*16f0*/  ISETP.NE.U32.AND P0, PT, R0, 0x1, PT ;  /* 0x000000010000780c */ /* 0x000fda0003f05070 */
[----:B------:R-:W-:Y:S05]  /*1700*/  @P0 BRA `(.L_x_2) ;  /* 0x0000000000dc0947 */ /* 0x000fea0003800000 */
        /* <DEDUP_REMOVED lines=18> */
.L_x_51:
[----:B------:R-:W-:Y:S01]  /*1830*/  FMUL.FTZ R21, R6, R7 ;  /* 0x0000000706157220 */ /* 0x000fe20000410000 */
[----:B------:R-:W-:-:S03]  /*1840*/  FMUL.FTZ R4, R7, 0.5 ;  /* 0x3f00000007047820 */ /* 0x000fc60000410000 */
[----:B------:R-:W-:-:S04]  /*1850*/  FFMA R0, -R21, R21, R6 ;  /* 0x0000001515007223 */ /* 0x000fc80000000106 */
[----:B------:R-:W-:-:S07]  /*1860*/  FFMA R21, R0, R4, R21 ;  /* 0x0000000400157223 */ /* 0x000fce0000000015 */
.L_x_52:
[----:B------:R-:W-:Y:S05]  /*1870*/  BSYNC.RECONVERGENT B0 ;  /* 0x0000000000007941 */ /* 0x000fea0003800200 */
.L_x_50:
        /* <DEDUP_REMOVED lines=15> */
.L_x_54:
[----:B------:R-:W-:Y:S05]  /*1970*/  BSYNC.RECONVERGENT B0 ;  /* 0x0000000000007941 */ /* 0x000fea0003800200 */
.L_x_53:
        /* <DEDUP_REMOVED lines=13> */
.L_x_56:
[----:B------:R-:W-:Y:S05]  /*1a50*/  BSYNC.RECONVERGENT B0 ;  /* 0x0000000000007941 */ /* 0x000fea0003800200 */
.L_x_55:
[C---:B------:R-:W-:Y:S01]  /*1a60*/  FFMA R18, R9.reuse, R10, R18 ;  /* 0x0000000a09127223 */ /* 0x040fe20000000012 */
[----:B------:R-:W-:-:S07]  /*1a70*/  FFMA R19, R9, R0, R19 ;  /* 0x0000000009137223 */ /* 0x000fce0000000013 */
.L_x_2:
[----:B0-----:R-:W-:Y:S05]  /*1a80*/  BSYNC.RECONVERGENT B1 ;  /* 0x0000000000017941 */ /* 0x001fea0003800200 */
.L_x_1:
[----:B------:R-:W0:Y:S01]  /*1a90*/  LDCU UR4, c[0x0][0x388] ;  /* 0x00007100ff0477ac */ /* 0x000e220008000800 */
[----:B------:R-:W1:Y:S01]  /*1aa0*/  LDC.64 R4, c[0x0][0x380] ;  /* 0x0000e000ff047b82 */ /* 0x000e620000000a00 */
[----:B------:R-:W-:Y:S01]  /*1ab0*/  BSSY.RECONVERGENT B0, `(.L_x_57) ;  /* 0x0000040000007945 */ /* 0x000fe20003800200 */
[----:B0-----:R-:W-:Y:S01]  /*1ac0*/  ISETP.GE.AND P0, PT, R3, UR4, PT ;  /* 0x0000000403007c0c */ /* 0x001fe2000bf06270 */
[----:B-1----:R-:W-:-:S12]  /*1ad0*/  IMAD.WIDE R12, R2, 0x20, R4 ;  /* 0x00000020020c7825 */ /* 0x002fd800078e0204 */
[----:B------:R-:W-:Y:S05]  /*1ae0*/  @P0 BRA `(.L_x_58) ;  /* 0x0000000000f00947 */ /* 0x000fea0003800000 */
[----:B------:R-:W-:Y:S01]  /*1af0*/  ISETP.NE.AND P0, PT, R3, R2, PT ;  /* 0x000000020300720c */ /* 0x000fe20003f05270 */
[----:B------:R-:W-:-:S12]  /*1b00*/  BSSY.RECONVERGENT B1, `(.L_x_59) ;  /* 0x0000039000017945 */ /* 0x000fd80003800200 */
[----:B------:R-:W-:Y:S05]  /*1b10*/  @!P0 BRA `(.L_x_60) ;  /* 0x0000000000dc8947 */ /* 0x000fea0003800000 */
[----:B------:R-:W-:Y:S01]  /*1b20*/  IMAD.WIDE.U32 R4, R3, 0x20, R4 ;  /* 0x0000002003047825 */ /* 0x000fe200078e0004 */
[----:B-----5:R-:W2:Y:S04]  /*1b30*/  LDG.E.64 R10, desc[UR6][R12.64] ;  /* 0x000000060c0a7981 */ /* 0x020ea8000c1e1b00 */
[----:B------:R-:W2:Y:S04]  /*1b40*/  LDG.E.64 R6, desc[UR6][R4.64] ;  /* 0x0000000604067981 */ /* 0x000ea8000c1e1b00 */
[----:B------:R0:W5:Y:S01]  /*1b50*/  LDG.E R9, desc[UR6][R4.64+0x18] ;  /* 0x0000180604097981 */ /* 0x000162000c1e1900 */
[----:B------:R-:W-:Y:S01]  /*1b60*/  BSSY.RECONVERGENT B2, `(.L_x_61) ;  /* 0x0000012000027945 */ /* 0x000fe20003800200 */
[----:B--2---:R-:W-:Y:S01]  /*1b70*/  FADD R2, R7, -R11 ;  /* 0x8000000b07027221 */ /* 0x004fe20000000000 */
[----:B------:R-:W-:-:S03]  /*1b80*/  FADD R23, R6, -R10 ;  /* 0x8000000a06177221 */ /* 0x000fc60000000000 */
        /* <DEDUP_REMOVED lines=11> */
.L_x_62:
[----:B------:R-:W-:Y:S01]  /*1c40*/  FMUL.FTZ R21, R6, R7 ;  /* 0x0000000706157220 */ /* 0x000fe20000410000 */
[----:B------:R-:W-:-:S03]  /*1c50*/  FMUL.FTZ R4, R7, 0.5 ;  /* 0x3f00000007047820 */ /* 0x000fc60000410000 */
[----:B------:R-:W-:-:S04]  /*1c60*/  FFMA R0, -R21, R21, R6 ;  /* 0x0000001515007223 */ /* 0x000fc80000000106 */
[----:B------:R-:W-:-:S07]  /*1c70*/  FFMA R21, R0, R4, R21 ;  /* 0x0000000400157223 */ /* 0x000fce0000000015 */
.L_x_63:
[----:B------:R-:W-:Y:S05]  /*1c80*/  BSYNC.RECONVERGENT B2 ;  /* 0x0000000000027941 */ /* 0x000fea0003800200 */
.L_x_61:
        /* <DEDUP_REMOVED lines=15> */
.L_x_65:
[----:B------:R-:W-:Y:S05]  /*1d80*/  BSYNC.RECONVERGENT B4 ;  /* 0x0000000000047941 */ /* 0x000fea0003800200 */
.L_x_64:
        /* <DEDUP_REMOVED lines=13> */
.L_x_67:
[----:B------:R-:W-:Y:S05]  /*1e60*/  BSYNC.RECONVERGENT B4 ;  /* 0x0000000000047941 */ /* 0x000fea0003800200 */
.L_x_66:
[C---:B-----5:R-:W-:Y:S01]  /*1e70*/  FFMA R18, R9.reuse, R10, R18 ;  /* 0x0000000a09127223 */ /* 0x060fe20000000012 */
[----:B------:R-:W-:-:S07]  /*1e80*/  FFMA R19, R9, R0, R19 ;  /* 0x0000000009137223 */ /* 0x000fce0000000013 */
.L_x_60:
[----:B------:R-:W-:Y:S05]  /*1e90*/  BSYNC.RECONVERGENT B1 ;  /* 0x0000000000017941 */ /* 0x000fea0003800200 */
.L_x_59:
[----:B------:R-:W-:-:S07]  /*1ea0*/  IADD3 R3, PT, PT, R3, 0x1, RZ ;  /* 0x0000000103037810 */ /* 0x000fce0007ffe0ff */
.L_x_58:
[----:B------:R-:W-:Y:S05]  /*1eb0*/  BSYNC.RECONVERGENT B0 ;  /* 0x0000000000007941 */ /* 0x000fea0003800200 */
.L_x_57:
[----:B------:R-:W0:Y:S01]  /*1ec0*/  LDCU UR4, c[0x0][0x388] ;  /* 0x00007100ff0477ac */ /* 0x000e220008000800 */
[----:B------:R-:W-:Y:S01]  /*1ed0*/  BSSY.RECONVERGENT B1, `(.L_x_68) ;  /* 0x0000198000017945 */ /* 0x000fe20003800200 */
[----:B0-----:R-:W-:-:S13]  /*1ee0*/  ISETP.GE.AND P0, PT, R3, UR4, PT ;  /* 0x0000000403007c0c */ /* 0x001fda000bf06270 */
[----:B------:R-:W-:Y:S05]  /*1ef0*/  @P0 BRA `(.L_x_69) ;  /* 0x0000001800540947 */ /* 0x000fea0003800000 */
[----:B------:R0:W5:Y:S01]  /*1f00*/  LDG.E.64 R14, desc[UR6][R12.64] ;  /* 0x000000060c0e7981 */ /* 0x000162000c1e1b00 */
[C---:B------:R-:W-:Y:S01]  /*1f10*/  IADD3 R0, PT, PT, R3.reuse, -UR4, RZ ;  /* 0x8000000403007c10 */ /* 0x040fe2000fffe0ff */
[----:B------:R-:W-:Y:S01]  /*1f20*/  BSSY.RECONVERGENT B0, `(.L_x_70) ;  /* 0x00000e5000007945 */ /* 0x000fe20003800200 */
[----:B------:R-:W-:Y:S02]  /*1f30*/  IADD3 R20, PT, PT, -R3, UR4, RZ ;  /* 0x0000000403147c10 */ /* 0x000fe4000fffe1ff */
[----:B------:R-:W-:Y:S02]  /*1f40*/  ISETP.GT.U32.AND P0, PT, R0, -0x4, PT ;  /* 0xfffffffc0000780c */ /* 0x000fe40003f04070 */
[----:B-----5:R-:W-:-:S11]  /*1f50*/  LOP3.LUT R11, R20, 0x3, RZ, 0xc0, !PT ;  /* 0x00000003140b7812 */ /* 0x020fd600078ec0ff */
[----:B0-----:R-:W-:Y:S05]  /*1f60*/  @P0 BRA `(.L_x_71) ;  /* 0x0000000c00800947 */ /* 0x001fea0003800000 */
[----:B------:R-:W0:Y:S01]  /*1f70*/  LDC.64 R4, c[0x0][0x380] ;  /* 0x0000e000ff047b82 */ /* 0x000e220000000a00 */
[----:B------:R-:W-:-:S04]  /*1f80*/  LOP3.LUT R10, R20, 0xfffffffc, RZ, 0xc0, !PT ;  /* 0xfffffffc140a7812 */ /* 0x000fc800078ec0ff */
[----:B------:R-:W-:Y:S01]  /*1f90*/  IADD3 R10, PT, PT, -R10, RZ, RZ ;  /* 0x000000ff0a0a7210 */ /* 0x000fe20007ffe1ff */
[----:B0-----:R-:W-:-:S03]  /*1fa0*/  IMAD.WIDE.U32 R4, R3, 0x20, R4 ;  /* 0x0000002003047825 */ /* 0x001fc600078e0004 */
[----:B------:R-:W-:-:S04]  /*1fb0*/  IADD3 R16, P0, PT, R4, 0x40, RZ ;  /* 0x0000004004107810 */ /* 0x000fc80007f1e0ff */
[----:B------:R-:W-:-:S09]  /*1fc0*/  IADD3.X R17, PT, PT, RZ, R5, RZ, P0, !PT ;  /* 0x00000005ff117210 */ /* 0x000fd200007fe4ff */
.L_x_100:
[----:B------:R-:W2:Y:S04]  /*1fd0*/  LDG.E.64 R4, desc[UR6][R16.64+-0x40] ;  /* 0xffffc00610047981 */ /* 0x000ea8000c1e1b00 */
[----:B------:R0:W5:Y:S01]  /*1fe0*/  LDG.E R25, desc[UR6][R16.64+-0x28] ;  /* 0xffffd80610197981 */ /* 0x000162000c1e1900 */
[----:B------:R-:W-:Y:S01]  /*1ff0*/  BSSY.RECONVERGENT B2, `(.L_x_72) ;  /* 0x0000012000027945 */ /* 0x000fe20003800200 */
        /* <DEDUP_REMOVED lines=13> */
.L_x_73:
[----:B------:R-:W-:Y:S01]  /*20d0*/  FMUL.FTZ R21, R6, R5 ;  /* 0x0000000506157220 */ /* 0x000fe20000410000 */
[----:B------:R-:W-:-:S03]  /*20e0*/  FMUL.FTZ R4, R5, 0.5 ;  /* 0x3f00000005047820 */ /* 0x000fc60000410000 */
[----:B------:R-:W-:-:S04]  /*20f0*/  FFMA R0, -R21, R21, R6 ;  /* 0x0000001515007223 */ /* 0x000fc80000000106 */
[----:B------:R-:W-:-:S07]  /*2100*/  FFMA R21, R0, R4, R21 ;  /* 0x0000000400157223 */ /* 0x000fce0000000015 */
.L_x_74:
[----:B------:R-:W-:Y:S05]  /*2110*/  BSYNC.RECONVERGENT B2 ;  /* 0x0000000000027941 */ /* 0x000fea0003800200 */
.L_x_72:
        /* <DEDUP_REMOVED lines=15> */
.L_x_76:
[----:B------:R-:W-:Y:S05]  /*2210*/  BSYNC.RECONVERGENT B4 ;  /* 0x0000000000047941 */ /* 0x000fea0003800200 */
.L_x_75:
        /* <DEDUP_REMOVED lines=13> */
.L_x_78:
[----:B------:R-:W-:Y:S05]  /*22f0*/  BSYNC.RECONVERGENT B4 ;  /* 0x0000000000047941 */ /* 0x000fea0003800200 */
.L_x_77:
        /* <DEDUP_REMOVED lines=18> */
.L_x_80:
[----:B------:R-:W-:Y:S01]  /*2420*/  FMUL.FTZ R21, R6, R5 ;  /* 0x0000000506157220 */ /* 0x000fe20000410000 */
[----:B------:R-:W-:-:S03]  /*2430*/  FMUL.FTZ R4, R5, 0.5 ;  /* 0x3f00000005047820 */ /* 0x000fc60000410000 */
[----:B------:R-:W-:-:S04]  /*2440*/  FFMA R0, -R21, R21, R6 ;  /* 0x0000001515007223 */ /* 0x000fc80000000106 */
[----:B------:R-:W-:-:S07]  /*2450*/  FFMA R21, R0, R4, R21 ;  /* 0x0000000400157223 */ /* 0x000fce0000000015 */
.L_x_81:
[----:B------:R-:W-:Y:S05]  /*2460*/  BSYNC.RECONVERGENT B2 ;  /* 0x0000000000027941 */ /* 0x000fea0003800200 */
.L_x_79:
        /* <DEDUP_REMOVED lines=15> */
.L_x_83:
[----:B------:R-:W-:Y:S05]  /*2560*/  BSYNC.RECONVERGENT B4 ;  /* 0x0000000000047941 */ /* 0x000fea0003800200 */
.L_x_82:
        /* <DEDUP_REMOVED lines=13> */
.L_x_85:
[----:B------:R-:W-:Y:S05]  /*2640*/  BSYNC.RECONVERGENT B4 ;  /* 0x0000000000047941 */ /* 0x000fea0003800200 */
.L_x_84:
        /* <DEDUP_REMOVED lines=18> */
.L_x_87:
[----:B------:R-:W-:Y:S01]  /*2770*/  FMUL.FTZ R21, R6, R5 ;  /* 0x0000000506157220 */ /* 0x000fe20000410000 */
[----:B------:R-:W-:-:S03]  /*2780*/  FMUL.FTZ R4, R5, 0.5 ;  /* 0x3f00000005047820 */ /* 0x000fc60000410000 */
[----:B------:R-:W-:-:S04]  /*2790*/  FFMA R0, -R21, R21, R6 ;  /* 0x0000001515007223 */ /* 0x000fc80000000106 */
[----:B------:R-:W-:-:S07]  /*27a0*/  FFMA R21, R0, R4, R21 ;  /* 0x0000000400157223 */ /* 0x000fce0000000015 */
.L_x_88:
[----:B------:R-:W-:Y:S05]  /*27b0*/  BSYNC.RECONVERGENT B2 ;  /* 0x0000000000027941 */ /* 0x000fea0003800200 */
.L_x_86:
        /* <DEDUP_REMOVED lines=15> */
.L_x_90:
[----:B------:R-:W-:Y:S05]  /*28b0*/  BSYNC.RECONVERGENT B4 ;  /* 0x0000000000047941 */ /* 0x000fea0003800200 */
.L_x_89:
        /* <DEDUP_REMOVED lines=13> */
.L_x_92:
[----:B------:R-:W-:Y:S05]  /*2990*/  BSYNC.RECONVERGENT B4 ;  /* 0x0000000000047941 */ /* 0x000fea0003800200 */
.L_x_91:
        /* <DEDUP_REMOVED lines=18> */
.L_x_94:
[----:B------:R-:W-:Y:S01]  /*2ac0*/  FMUL.FTZ R21, R6, R5 ;  /* 0x0000000506157220 */ /* 0x000fe20000410000 */
[----:B------:R-:W-:-:S03]  /*2ad0*/  FMUL.FTZ R4, R5, 0.5 ;  /* 0x3f00000005047820 */ /* 0x000fc60000410000 */
[----:B------:R-:W-:-:S04]  /*2ae0*/  FFMA R0, -R21, R21, R6 ;  /* 0x0000001515007223 */ /* 0x000fc80000000106 */
[----:B------:R-:W-:-:S07]  /*2af0*/  FFMA R21, R0, R4, R21 ;  /* 0x0000000400157223 */ /* 0x000fce0000000015 */
.L_x_95:
[----:B------:R-:W-:Y:S05]  /*2b00*/  BSYNC.RECONVERGENT B2 ;  /* 0x0000000000027941 */ /* 0x000fea0003800200 */
.L_x_93:
        /* <DEDUP_REMOVED lines=15> */
.L_x_97:
[----:B------:R-:W-:Y:S05]  /*2c00*/  BSYNC.RECONVERGENT B4 ;  /* 0x0000000000047941 */ /* 0x000fea0003800200 */
.L_x_96:
        /* <DEDUP_REMOVED lines=13> */
.L_x_99:
[----:B------:R-:W-:Y:S05]  /*2ce0*/  BSYNC.RECONVERGENT B4 ;  /* 0x0000000000047941 */ /* 0x000fea0003800200 */
.L_x_98:
[----:B------:R-:W-:Y:S01]  /*2cf0*/  IADD3 R10, PT, PT, R10, 0x4, RZ ;  /* 0x000000040a0a7810 */ /* 0x000fe20007ffe0ff */
[----:B------:R-:W-:Y:S01]  /*2d00*/  FFMA R18, R2, R18, R25 ;  /* 0x0000001202127223 */ /* 0x000fe20000000019 */
[----:B------:R-:W-:Y:S01]  /*2d10*/  IADD3 R16, P1, PT, R16, 0x80, RZ ;  /* 0x0000008010107810 */ /* 0x000fe20007f3e0ff */
[----:B------:R-:W-:Y:S01]  /*2d20*/  FFMA R19, R2, R0, R19 ;  /* 0x0000000002137223 */ /* 0x000fe20000000013 */
[----:B------:R-:W-:Y:S02]  /*2d30*/  ISETP.NE.AND P0, PT, R10, RZ, PT ;  /* 0x000000ff0a00720c */ /* 0x000fe40003f05270 */
[----:B------:R-:W-:Y:S02]  /*2d40*/  IADD3.X R17, PT, PT, RZ, R17, RZ, P1, !PT ;  /* 0x00000011ff117210 */ /* 0x000fe40000ffe4ff */
[----:B------:R-:W-:-:S09]  /*2d50*/  IADD3 R3, PT, PT, R3, 0x4, RZ ;  /* 0x0000000403037810 */ /* 0x000fd20007ffe0ff */
[----:B------:R-:W-:Y:S05]  /*2d60*/  @P0 BRA `(.L_x_100) ;  /* 0xfffffff000980947 */ /* 0x000fea000383ffff */
.L_x_71:
[----:B------:R-:W-:Y:S05]  /*2d70*/  BSYNC.RECONVERGENT B0 ;  /* 0x0000000000007941 */ /* 0x000fea0003800200 */
.L_x_70:
        /* <DEDUP_REMOVED lines=23> */
.L_x_104:
[----:B------:R-:W-:Y:S01]  /*2ef0*/  FMUL.FTZ R21, R6, R5 ;  /* 0x0000000506157220 */ /* 0x000fe20000410000 */
[----:B------:R-:W-:-:S03]  /*2f00*/  FMUL.FTZ R4, R5, 0.5 ;  /* 0x3f00000005047820 */ /* 0x000fc60000410000 */
[----:B------:R-:W-:-:S04]  /*2f10*/  FFMA R0, -R21, R21, R6 ;  /* 0x0000001515007223 */ /* 0x000fc80000000106 */
[----:B------:R-:W-:-:S07]  /*2f20*/  FFMA R21, R0, R4, R21 ;  /* 0x0000000400157223 */ /* 0x000fce0000000015 */
.L_x_105:
[----:B------:R-:W-:Y:S05]  /*2f30*/  BSYNC.RECONVERGENT B2 ;  /* 0x0000000000027941 */ /* 0x000fea0003800200 */
.L_x_103:
        /* <DEDUP_REMOVED lines=15> */
.L_x_107:
[----:B------:R-:W-:Y:S05]  /*3030*/  BSYNC.RECONVERGENT B4 ;  /* 0x0000000000047941 */ /* 0x000fea0003800200 */
.L_x_106:
        /* <DEDUP_REMOVED lines=13> */
.L_x_109:
[----:B------:R-:W-:Y:S05]  /*3110*/  BSYNC.RECONVERGENT B4 ;  /* 0x0000000000047941 */ /* 0x000fea0003800200 */
.L_x_108:
        /* <DEDUP_REMOVED lines=18> */
.L_x_111:
[----:B------:R-:W-:Y:S01]  /*3240*/  FMUL.FTZ R21, R6, R5 ;  /* 0x0000000506157220 */ /* 0x000fe20000410000 */
[----:B------:R-:W-:-:S03]  /*3250*/  FMUL.FTZ R4, R5, 0.5 ;  /* 0x3f00000005047820 */ /* 0x000fc60000410000 */
[----:B------:R-:W-:-:S04]  /*3260*/  FFMA R0, -R21, R21, R6 ;  /* 0x0000001515007223 */ /* 0x000fc80000000106 */
[----:B------:R-:W-:-:S07]  /*3270*/  FFMA R21, R0, R4, R21 ;  /* 0x0000000400157223 */ /* 0x000fce0000000015 */
.L_x_112:
[----:B------:R-:W-:Y:S05]  /*3280*/  BSYNC.RECONVERGENT B2 ;  /* 0x0000000000027941 */ /* 0x000fea0003800200 */
.L_x_110:
        /* <DEDUP_REMOVED lines=15> */
.L_x_114:
[----:B------:R-:W-:Y:S05]  /*3380*/  BSYNC.RECONVERGENT B4 ;  /* 0x0000000000047941 */ /* 0x000fea0003800200 */
.L_x_113:
        /* <DEDUP_REMOVED lines=13> */
.L_x_116:
[----:B------:R-:W-:Y:S05]  /*3460*/  BSYNC.RECONVERGENT B4 ;  /* 0x0000000000047941 */ /* 0x000fea0003800200 */
.L_x_115:
[C---:B------:R-:W-:Y:S01]  /*3470*/  FFMA R18, R9.reuse, R11, R18 ;  /* 0x0000000b09127223 */ /* 0x040fe20000000012 */
[----:B------:R-:W-:Y:S01]  /*3480*/  FFMA R19, R9, R0, R10 ;  /* 0x0000000009137223 */ /* 0x000fe2000000000a */
[----:B------:R-:W-:-:S07]  /*3490*/  IADD3 R3, PT, PT, R3, 0x2, RZ ;  /* 0x0000000203037810 */ /* 0x000fce0007ffe0ff */
.L_x_102:
[----:B------:R-:W-:Y:S05]  /*34a0*/  BSYNC.RECONVERGENT B0 ;  /* 0x0000000000007941 */ /* 0x000fea0003800200 */
.L_x_101:
        /* <DEDUP_REMOVED lines=21> */
.L_x_118:
[----:B------:R-:W-:Y:S01]  /*3600*/  FMUL.FTZ R21, R6, R7 ;  /* 0x0000000706157220 */ /* 0x000fe20000410000 */
[----:B------:R-:W-:-:S03]  /*3610*/  FMUL.FTZ R2, R7, 0.5 ;  /* 0x3f00000007027820 */ /* 0x000fc60000410000 */
[----:B------:R-:W-:-:S04]  /*3620*/  FFMA R0, -R21, R21, R6 ;  /* 0x0000001515007223 */ /* 0x000fc80000000106 */
[----:B------:R-:W-:-:S07]  /*3630*/  FFMA R21, R0, R2, R21 ;  /* 0x0000000200157223 */ /* 0x000fce0000000015 */
.L_x_119:
[----:B------:R-:W-:Y:S05]  /*3640*/  BSYNC.RECONVERGENT B0 ;  /* 0x0000000000007941 */ /* 0x000fea0003800200 */
.L_x_117:
        /* <DEDUP_REMOVED lines=15> */
.L_x_121:
[----:B------:R-:W-:Y:S05]  /*3740*/  BSYNC.RECONVERGENT B0 ;  /* 0x0000000000007941 */ /* 0x000fea0003800200 */
.L_x_120:
        /* <DEDUP_REMOVED lines=13> */
.L_x_123:
[----:B------:R-:W-:Y:S05]  /*3820*/  BSYNC.RECONVERGENT B0 ;  /* 0x0000000000007941 */ /* 0x000fea0003800200 */
.L_x_122:
[C---:B-----5:R-:W-:Y:S01]  /*3830*/  FFMA R18, R3.reuse, R2, R18 ;  /* 0x0000000203127223 */ /* 0x060fe20000000012 */
[----:B------:R-:W-:-:S07]  /*3840*/  FFMA R19, R3, R0, R19 ;  /* 0x0000000003137223 */ /* 0x000fce0000000013 */
.L_x_69:
[----:B------:R-:W-:Y:S05]  /*3850*/  BSYNC.RECONVERGENT B1 ;  /* 0x0000000000017941 */ /* 0x000fea0003800200 */
.L_x_68:
[----:B------:R-:W-:Y:S01]  /*3860*/  STG.E.64 desc[UR6][R12.64+0x10], R18 ;  /* 0x000010120c007986 */ /* 0x000fe2000c101b06 */
[----:B------:R-:W-:Y:S05]  /*3870*/  EXIT ;  /* 0x000000000000794d */ /* 0x000fea0003800000 */
        .weak           $__internal_0_$__cuda_sm20_sqrt_rn_f32_slowpath
        .type           $__internal_0_$__cuda_sm20_sqrt_rn_f32_slowpath,@function
        .size           $__internal_0_$__cuda_sm20_sqrt_rn_f32_slowpath,($__internal_1_$__cuda_sm3x_div_rn_noftz_f32_slowpath - $__internal_0_$__cuda_sm20_sqrt_rn_f32_slowpath)
$__internal_0_$__cuda_sm20_sqrt_rn_f32_slowpath:
[----:B------:R-:W-:-:S13]  /*3880*/  LOP3.LUT P0, RZ, R4, 0x7fffffff, RZ, 0xc0, !PT ;  /* 0x7fffffff04ff7812 */ /* 0x000fda000780c0ff */
[----:B------:R-:W-:Y:S01]  /*3890*/  @!P0 MOV R21, R4 ;  /* 0x0000000400158202 */ /* 0x000fe20000000f00 */
[----:B------:R-:W-:Y:S06]  /*38a0*/  @!P0 BRA `(.L_x_124) ;  /* 0x0000000000408947 */ /* 0x000fec0003800000 */
[----:B------:R-:W-:-:S13]  /*38b0*/  FSETP.GEU.FTZ.AND P0, PT, R4, RZ, PT ;  /* 0x000000ff0400720b */ /* 0x000fda0003f1e000 */
[----:B------:R-:W-:Y:S01]  /*38c0*/  @!P0 MOV R21, 0x7fffffff ;  /* 0x7fffffff00158802 */ /* 0x000fe20000000f00 */
[----:B------:R-:W-:Y:S06]  /*38d0*/  @!P0 BRA `(.L_x_124) ;  /* 0x0000000000348947 */ /* 0x000fec0003800000 */
[----:B------:R-:W-:-:S13]  /*38e0*/  FSETP.GTU.FTZ.AND P0, PT, |R4|, +INF , PT ;  /* 0x7f8000000400780b */ /* 0x000fda0003f1c200 */
[----:B------:R-:W-:Y:S01]  /*38f0*/  @P0 FADD.FTZ R21, R4, 1 ;  /* 0x3f80000004150421 */ /* 0x000fe20000010000 */
[----:B------:R-:W-:Y:S06]  /*3900*/  @P0 BRA `(.L_x_124) ;  /* 0x0000000000280947 */ /* 0x000fec0003800000 */
[----:B------:R-:W-:-:S13]  /*3910*/  FSETP.NEU.FTZ.AND P0, PT, |R4|, +INF , PT ;  /* 0x7f8000000400780b */ /* 0x000fda0003f1d200 */
[----:B------:R-:W-:Y:S01]  /*3920*/  @P0 FFMA R8, R4, 1.84467440737095516160e+19, RZ ;  /* 0x5f80000004080823 */ /* 0x000fe200000000ff */
[----:B------:R-:W-:-:S03]  /*3930*/  @!P0 MOV R21, R4 ;  /* 0x0000000400158202 */ /* 0x000fc60000000f00 */
[----:B------:R-:W0:Y:S02]  /*3940*/  @P0 MUFU.RSQ R5, R8 ;  /* 0x0000000800050308 */ /* 0x000e240000001400 */
[----:B0-----:R-:W-:Y:S01]  /*3950*/  @P0 FMUL.FTZ R7, R8, R5 ;  /* 0x0000000508070220 */ /* 0x001fe20000410000 */
[----:B------:R-:W-:-:S03]  /*3960*/  @P0 FMUL.FTZ R5, R5, 0.5 ;  /* 0x3f00000005050820 */ /* 0x000fc60000410000 */
[----:B------:R-:W-:-:S04]  /*3970*/  @P0 FADD.FTZ R6, -R7, -RZ ;  /* 0x800000ff07060221 */ /* 0x000fc80000010100 */
[----:B------:R-:W-:-:S04]  /*3980*/  @P0 FFMA R6, R7, R6, R8 ;  /* 0x0000000607060223 */ /* 0x000fc80000000008 */
[----:B------:R-:W-:-:S04]  /*3990*/  @P0 FFMA R5, R6, R5, R7 ;  /* 0x0000000506050223 */ /* 0x000fc80000000007 */
[----:B------:R-:W-:-:S07]  /*39a0*/  @P0 FMUL.FTZ R21, R5, 2.3283064365386962891e-10 ;  /* 0x2f80000005150820 */ /* 0x000fce0000410000 */
.L_x_124:
[----:B------:R-:W-:Y:S01]  /*39b0*/  HFMA2 R5, -RZ, RZ, 0, 0 ;  /* 0x00000000ff057431 */ /* 0x000fe200000001ff */
[----:B------:R-:W-:-:S04]  /*39c0*/  MOV R4, R0 ;  /* 0x0000000000047202 */ /* 0x000fc80000000f00 */
[----:B------:R-:W-:Y:S05]  /*39d0*/  RET.REL.NODEC R4 `(_Z6updateP4Bodyif) ;  /* 0xffffffc404887950 */ /* 0x000fea0003c3ffff */
        .weak           $__internal_1_$__cuda_sm3x_div_rn_noftz_f32_slowpath
        .type           $__internal_1_$__cuda_sm3x_div_rn_noftz_f32_slowpath,@function
        .size           $__internal_1_$__cuda_sm3x_div_rn_noftz_f32_slowpath,(.L_x_138 - $__internal_1_$__cuda_sm3x_div_rn_noftz_f32_slowpath)
$__internal_1_$__cuda_sm3x_div_rn_noftz_f32_slowpath:
[----:B------:R-:W-:Y:S01]  /*39e0*/  SHF.R.U32.HI R5, RZ, 0x17, R21 ;  /* 0x00000017ff057819 */ /* 0x000fe20000011615 */
[----:B------:R-:W-:Y:S01]  /*39f0*/  BSSY.RECONVERGENT B2, `(.L_x_125) ;  /* 0x0000062000027945 */ /* 0x000fe20003800200 */
[----:B------:R-:W-:Y:S02]  /*3a00*/  SHF.R.U32.HI R8, RZ, 0x17, R23 ;  /* 0x00000017ff087819 */ /* 0x000fe40000011617 */
[----:B------:R-:W-:Y:S02]  /*3a10*/  LOP3.LUT R5, R5, 0xff, RZ, 0xc0, !PT ;  /* 0x000000ff05057812 */ /* 0x000fe400078ec0ff */
[----:B------:R-:W-:Y:S02]  /*3a20*/  LOP3.LUT R8, R8, 0xff, RZ, 0xc0, !PT ;  /* 0x000000ff08087812 */ /* 0x000fe400078ec0ff */
[----:B------:R-:W-:Y:S02]  /*3a30*/  IADD3 R0, PT, PT, R5, -0x1, RZ ;  /* 0xffffffff05007810 */ /* 0x000fe40007ffe0ff */
[----:B------:R-:W-:-:S02]  /*3a40*/  IADD3 R7, PT, PT, R8, -0x1, RZ ;  /* 0xffffffff08077810 */ /* 0x000fc40007ffe0ff */
[----:B------:R-:W-:-:S04]  /*3a50*/  ISETP.GT.U32.AND P0, PT, R0, 0xfd, PT ;  /* 0x000000fd0000780c */ /* 0x000fc80003f04070 */
[----:B------:R-:W-:-:S13]  /*3a60*/  ISETP.GT.U32.OR P0, PT, R7, 0xfd, P0 ;  /* 0x000000fd0700780c */ /* 0x000fda0000704470 */
[----:B------:R-:W-:Y:S01]  /*3a70*/  @!P0 MOV R6, RZ ;  /* 0x000000ff00068202 */ /* 0x000fe20000000f00 */
[----:B------:R-:W-:Y:S06]  /*3a80*/  @!P0 BRA `(.L_x_126) ;  /* 0x00000000005c8947 */ /* 0x000fec0003800000 */
[----:B------:R-:W-:Y:S02]  /*3a90*/  FSETP.GTU.FTZ.AND P0, PT, |R23|, +INF , PT ;  /* 0x7f8000001700780b */ /* 0x000fe40003f1c200 */
[----:B------:R-:W-:-:S04]  /*3aa0*/  FSETP.GTU.FTZ.AND P1, PT, |R21|, +INF , PT ;  /* 0x7f8000001500780b */ /* 0x000fc80003f3c200 */
[----:B------:R-:W-:-:S13]  /*3ab0*/  PLOP3.LUT P0, PT, P0, P1, PT, 0xf8, 0x8f ;  /* 0x00000000008f781c */ /* 0x000fda0000703f70 */
[----:B------:R-:W-:Y:S05]  /*3ac0*/  @P0 BRA `(.L_x_127) ;  /* 0x00000004004c0947 */ /* 0x000fea0003800000 */
[----:B------:R-:W-:-:S13]  /*3ad0*/  LOP3.LUT P0, RZ, R21, 0x7fffffff, R23, 0xc8, !PT ;  /* 0x7fffffff15ff7812 */ /* 0x000fda000780c817 */
[----:B------:R-:W-:Y:S05]  /*3ae0*/  @!P0 BRA `(.L_x_128) ;  /* 0x00000004003c8947 */ /* 0x000fea0003800000 */
[----:B------:R-:W-:Y:S02]  /*3af0*/  FSETP.NEU.FTZ.AND P3, PT, |R23|, +INF , PT ;  /* 0x7f8000001700780b */ /* 0x000fe40003f7d200 */
[----:B------:R-:W-:Y:S02]  /*3b00*/  FSETP.NEU.FTZ.AND P1, PT, |R21|, +INF , PT ;  /* 0x7f8000001500780b */ /* 0x000fe40003f3d200 */
[----:B------:R-:W-:-:S11]  /*3b10*/  FSETP.NEU.FTZ.AND P0, PT, |R23|, +INF , PT ;  /* 0x7f8000001700780b */ /* 0x000fd60003f1d200 */
[----:B------:R-:W-:Y:S05]  /*3b20*/  @!P1 BRA !P3, `(.L_x_128) ;  /* 0x00000004002c9947 */ /* 0x000fea0005800000 */
[----:B------:R-:W-:-:S04]  /*3b30*/  LOP3.LUT P3, RZ, R23, 0x7fffffff, RZ, 0xc0, !PT ;  /* 0x7fffffff17ff7812 */ /* 0x000fc8000786c0ff */
[----:B------:R-:W-:-:S13]  /*3b40*/  PLOP3.LUT P1, PT, P1, P3, PT, 0x2f, 0xf2 ;  /* 0x0000000000f2781c */ /* 0x000fda0000f26577 */
[----:B------:R-:W-:Y:S05]  /*3b50*/  @P1 BRA `(.L_x_129) ;  /* 0x0000000400181947 */ /* 0x000fea0003800000 */
[----:B------:R-:W-:-:S04]  /*3b60*/  LOP3.LUT P1, RZ, R21, 0x7fffffff, RZ, 0xc0, !PT ;  /* 0x7fffffff15ff7812 */ /* 0x000fc8000782c0ff */
[----:B------:R-:W-:-:S13]  /*3b70*/  PLOP3.LUT P0, PT, P0, P1, PT, 0x2f, 0xf2 ;  /* 0x0000000000f2781c */ /* 0x000fda0000702577 */
[----:B------:R-:W-:Y:S05]  /*3b80*/  @P0 BRA `(.L_x_130) ;  /* 0x0000000400000947 */ /* 0x000fea0003800000 */
[----:B------:R-:W-:Y:S02]  /*3b90*/  ISETP.GE.AND P0, PT, R7, RZ, PT ;  /* 0x000000ff0700720c */ /* 0x000fe40003f06270 */
[----:B------:R-:W-:-:S11]  /*3ba0*/  ISETP.GE.AND P1, PT, R0, RZ, PT ;  /* 0x000000ff0000720c */ /* 0x000fd60003f26270 */
[----:B------:R-:W-:Y:S01]  /*3bb0*/  @P0 MOV R6, RZ ;  /* 0x000000ff00060202 */ /* 0x000fe20000000f00 */
[----:B------:R-:W-:Y:S01]  /*3bc0*/  @!P0 FFMA R23, R23, 1.84467440737095516160e+19, RZ ;  /* 0x5f80000017178823 */ /* 0x000fe200000000ff */
[----:B------:R-:W-:Y:S01]  /*3bd0*/  @!P0 MOV R6, 0xffffffc0 ;  /* 0xffffffc000068802 */ /* 0x000fe20000000f00 */
[----:B------:R-:W-:-:S03]  /*3be0*/  @!P1 FFMA R21, R21, 1.84467440737095516160e+19, RZ ;  /* 0x5f80000015159823 */ /* 0x000fc600000000ff */
[----:B------:R-:W-:-:S07]  /*3bf0*/  @!P1 IADD3 R6, PT, PT, R6, 0x40, RZ ;  /* 0x0000004006069810 */ /* 0x000fce0007ffe0ff */
.L_x_126:
[----:B------:R-:W-:Y:S01]  /*3c00*/  LEA R26, R5, 0xc0800000, 0x17 ;  /* 0xc0800000051a7811 */ /* 0x000fe200078eb8ff */
[----:B------:R-:W-:Y:S01]  /*3c10*/  BSSY.RECONVERGENT B3, `(.L_x_131) ;  /* 0x0000036000037945 */ /* 0x000fe20003800200 */
[----:B------:R-:W-:Y:S02]  /*3c20*/  IADD3 R8, PT, PT, R8, -0x7f, RZ ;  /* 0xffffff8108087810 */ /* 0x000fe40007ffe0ff */
[----:B------:R-:W-:-:S03]  /*3c30*/  IADD3 R26, PT, PT, -R26, R21, RZ ;  /* 0x000000151a1a7210 */ /* 0x000fc60007ffe1ff */
[----:B------:R-:W-:Y:S01]  /*3c40*/  IMAD R0, R8, -0x800000, R23 ;  /* 0xff80000008007824 */ /* 0x000fe200078e0217 */
[----:B------:R-:W0:Y:S01]  /*3c50*/  MUFU.RCP R22, R26 ;  /* 0x0000001a00167308 */ /* 0x000e220000001000 */
[----:B------:R-:W-:-:S04]  /*3c60*/  FADD.FTZ R7, -R26, -RZ ;  /* 0x800000ff1a077221 */ /* 0x000fc80000010100 */
[----:B0-----:R-:W-:-:S04]  /*3c70*/  FFMA R21, R22, R7, 1 ;  /* 0x3f80000016157423 */ /* 0x001fc80000000007 */
[----:B------:R-:W-:-:S04]  /*3c80*/  FFMA R21, R22, R21, R22 ;  /* 0x0000001516157223 */ /* 0x000fc80000000016 */
[----:B------:R-:W-:-:S04]  /*3c90*/  FFMA R22, R0, R21, RZ ;  /* 0x0000001500167223 */ /* 0x000fc800000000ff */
[----:B------:R-:W-:-:S04]  /*3ca0*/  FFMA R23, R7, R22, R0 ;  /* 0x0000001607177223 */ /* 0x000fc80000000000 */
[----:B------:R-:W-:Y:S01]  /*3cb0*/  FFMA R22, R21, R23, R22 ;  /* 0x0000001715167223 */ /* 0x000fe20000000016 */
[----:B------:R-:W-:-:S03]  /*3cc0*/  IADD3 R23, PT, PT, R8, 0x7f, -R5 ;  /* 0x0000007f08177810 */ /* 0x000fc60007ffe805 */
[----:B------:R-:W-:Y:S01]  /*3cd0*/  FFMA R7, R7, R22, R0 ;  /* 0x0000001607077223 */ /* 0x000fe20000000000 */
[----:B------:R-:W-:-:S03]  /*3ce0*/  IADD3 R23, PT, PT, R23, R6, RZ ;  /* 0x0000000617177210 */ /* 0x000fc60007ffe0ff */
[----:B------:R-:W-:-:S05]  /*3cf0*/  FFMA R0, R21, R7, R22 ;  /* 0x0000000715007223 */ /* 0x000fca0000000016 */
[----:B------:R-:W-:-:S04]  /*3d00*/  SHF.R.U32.HI R5, RZ, 0x17, R0 ;  /* 0x00000017ff057819 */ /* 0x000fc80000011600 */
[----:B------:R-:W-:-:S04]  /*3d10*/  LOP3.LUT R6, R5, 0xff, RZ, 0xc0, !PT ;  /* 0x000000ff05067812 */ /* 0x000fc800078ec0ff */
[----:B------:R-:W-:-:S04]  /*3d20*/  IADD3 R5, PT, PT, R6, R23, RZ ;  /* 0x0000001706057210 */ /* 0x000fc80007ffe0ff */
[----:B------:R-:W-:-:S04]  /*3d30*/  IADD3 R6, PT, PT, R5, -0x1, RZ ;  /* 0xffffffff05067810 */ /* 0x000fc80007ffe0ff */
[----:B------:R-:W-:-:S13]  /*3d40*/  ISETP.GE.U32.AND P0, PT, R6, 0xfe, PT ;  /* 0x000000fe0600780c */ /* 0x000fda0003f06070 */
[----:B------:R-:W-:Y:S05]  /*3d50*/  @!P0 BRA `(.L_x_132) ;  /* 0x0000000000808947 */ /* 0x000fea0003800000 */
[----:B------:R-:W-:-:S13]  /*3d60*/  ISETP.GT.AND P0, PT, R5, 0xfe, PT ;  /* 0x000000fe0500780c */ /* 0x000fda0003f04270 */
[----:B------:R-:W-:Y:S05]  /*3d70*/  @P0 BRA `(.L_x_133) ;  /* 0x00000000006c0947 */ /* 0x000fea0003800000 */
[----:B------:R-:W-:-:S13]  /*3d80*/  ISETP.GE.AND P0, PT, R5, 0x1, PT ;  /* 0x000000010500780c */ /* 0x000fda0003f06270 */
[----:B------:R-:W-:Y:S05]  /*3d90*/  @P0 BRA `(.L_x_134) ;  /* 0x0000000000740947 */ /* 0x000fea0003800000 */
[----:B------:R-:W-:Y:S02]  /*3da0*/  ISETP.GE.AND P0, PT, R5, -0x18, PT ;  /* 0xffffffe80500780c */ /* 0x000fe40003f06270 */
[----:B------:R-:W-:-:S11]  /*3db0*/  LOP3.LUT R0, R0, 0x80000000, RZ, 0xc0, !PT ;  /* 0x8000000000007812 */ /* 0x000fd600078ec0ff */
[----:B------:R-:W-:Y:S05]  /*3dc0*/  @!P0 BRA `(.L_x_134) ;  /* 0x0000000000688947 */ /* 0x000fea0003800000 */
[CCC-:B------:R-:W-:Y:S01]  /*3dd0*/  FFMA.RZ R6, R21.reuse, R7.reuse, R22.reuse ;  /* 0x0000000715067223 */ /* 0x1c0fe2000000c016 */
[CCC-:B------:R-:W-:Y:S01]  /*3de0*/  FFMA.RP R8, R21.reuse, R7.reuse, R22.reuse ;  /* 0x0000000715087223 */ /* 0x1c0fe20000008016 */
[----:B------:R-:W-:Y:S01]  /*3df0*/  FFMA.RM R21, R21, R7, R22 ;  /* 0x0000000715157223 */ /* 0x000fe20000004016 */
[C---:B------:R-:W-:Y:S02]  /*3e00*/  IADD3 R7, PT, PT, R5.reuse, 0x20, RZ ;  /* 0x0000002005077810 */ /* 0x040fe40007ffe0ff */
[----:B------:R-:W-:Y:S02]  /*3e10*/  LOP3.LUT R6, R6, 0x7fffff, RZ, 0xc0, !PT ;  /* 0x007fffff06067812 */ /* 0x000fe400078ec0ff */
[C---:B------:R-:W-:Y:S02]  /*3e20*/  ISETP.NE.AND P3, PT, R5.reuse, RZ, PT ;  /* 0x000000ff0500720c */ /* 0x040fe40003f65270 */
[----:B------:R-:W-:Y:S02]  /*3e30*/  LOP3.LUT R6, R6, 0x800000, RZ, 0xfc, !PT ;  /* 0x0080000006067812 */ /* 0x000fe400078efcff */
[----:B------:R-:W-:-:S02]  /*3e40*/  ISETP.NE.AND P1, PT, R5, RZ, PT ;  /* 0x000000ff0500720c */ /* 0x000fc40003f25270 */
[----:B------:R-:W-:Y:S02]  /*3e50*/  IADD3 R5, PT, PT, -R5, RZ, RZ ;  /* 0x000000ff05057210 */ /* 0x000fe40007ffe1ff */
[----:B------:R-:W-:Y:S02]  /*3e60*/  SHF.L.U32 R7, R6, R7, RZ ;  /* 0x0000000706077219 */ /* 0x000fe400000006ff */
[----:B------:R-:W-:Y:S02]  /*3e70*/  FSETP.NEU.FTZ.AND P0, PT, R8, R21, PT ;  /* 0x000000150800720b */ /* 0x000fe40003f1d000 */
[----:B------:R-:W-:Y:S02]  /*3e80*/  SEL R5, R5, RZ, P3 ;  /* 0x000000ff05057207 */ /* 0x000fe40001800000 */
[----:B------:R-:W-:Y:S02]  /*3e90*/  ISETP.NE.AND P1, PT, R7, RZ, P1 ;  /* 0x000000ff0700720c */ /* 0x000fe40000f25270 */
[----:B------:R-:W-:-:S02]  /*3ea0*/  SHF.R.U32.HI R8, RZ, R5, R6 ;  /* 0x00000005ff087219 */ /* 0x000fc40000011606 */
[----:B------:R-:W-:Y:S02]  /*3eb0*/  PLOP3.LUT P0, PT, P0, P1, PT, 0xf8, 0x8f ;  /* 0x00000000008f781c */ /* 0x000fe40000703f70 */
[----:B------:R-:W-:Y:S02]  /*3ec0*/  SHF.R.U32.HI R6, RZ, 0x1, R8 ;  /* 0x00000001ff067819 */ /* 0x000fe40000011608 */
[----:B------:R-:W-:-:S04]  /*3ed0*/  SEL R5, RZ, 0x1, !P0 ;  /* 0x00000001ff057807 */ /* 0x000fc80004000000 */
[----:B------:R-:W-:-:S04]  /*3ee0*/  LOP3.LUT R5, R5, 0x1, R6, 0xf8, !PT ;  /* 0x0000000105057812 */ /* 0x000fc800078ef806 */
[----:B------:R-:W-:-:S04]  /*3ef0*/  LOP3.LUT R5, R5, R8, RZ, 0xc0, !PT ;  /* 0x0000000805057212 */ /* 0x000fc800078ec0ff */
[----:B------:R-:W-:-:S04]  /*3f00*/  IADD3 R5, PT, PT, R6, R5, RZ ;  /* 0x0000000506057210 */ /* 0x000fc80007ffe0ff */
[----:B------:R-:W-:Y:S01]  /*3f10*/  LOP3.LUT R0, R5, R0, RZ, 0xfc, !PT ;  /* 0x0000000005007212 */ /* 0x000fe200078efcff */
[----:B------:R-:W-:Y:S06]  /*3f20*/  BRA `(.L_x_134) ;  /* 0x0000000000107947 */ /* 0x000fec0003800000 */
.L_x_133:
[----:B------:R-:W-:-:S04]  /*3f30*/  LOP3.LUT R0, R0, 0x80000000, RZ, 0xc0, !PT ;  /* 0x8000000000007812 */ /* 0x000fc800078ec0ff */
[----:B------:R-:W-:Y:S01]  /*3f40*/  LOP3.LUT R0, R0, 0x7f800000, RZ, 0xfc, !PT ;  /* 0x7f80000000007812 */ /* 0x000fe200078efcff */
[----:B------:R-:W-:Y:S06]  /*3f50*/  BRA `(.L_x_134) ;  /* 0x0000000000047947 */ /* 0x000fec0003800000 */
.L_x_132:
[----:B------:R-:W-:-:S07]  /*3f60*/  LEA R0, R23, R0, 0x17 ;  /* 0x0000000017007211 */ /* 0x000fce00078eb8ff */
.L_x_134:
[----:B------:R-:W-:Y:S05]  /*3f70*/  BSYNC.RECONVERGENT B3 ;  /* 0x0000000000037941 */ /* 0x000fea0003800200 */
.L_x_131:
[----:B------:R-:W-:Y:S05]  /*3f80*/  BRA `(.L_x_135) ;  /* 0x0000000000207947 */ /* 0x000fea0003800000 */
.L_x_130:
[----:B------:R-:W-:-:S04]  /*3f90*/  LOP3.LUT R21, R21, 0x80000000, R23, 0x48, !PT ;  /* 0x8000000015157812 */ /* 0x000fc800078e4817 */
[----:B------:R-:W-:Y:S01]  /*3fa0*/  LOP3.LUT R0, R21, 0x7f800000, RZ, 0xfc, !PT ;  /* 0x7f80000015007812 */ /* 0x000fe200078efcff */
[----:B------:R-:W-:Y:S06]  /*3fb0*/  BRA `(.L_x_135) ;  /* 0x0000000000147947 */ /* 0x000fec0003800000 */
.L_x_129:
[----:B------:R-:W-:Y:S01]  /*3fc0*/  LOP3.LUT R0, R21, 0x80000000, R23, 0x48, !PT ;  /* 0x8000000015007812 */ /* 0x000fe200078e4817 */
[----:B------:R-:W-:Y:S06]  /*3fd0*/  BRA `(.L_x_135) ;  /* 0x00000000000c7947 */ /* 0x000fec0003800000 */
.L_x_128:
[----:B------:R-:W0:Y:S01]  /*3fe0*/  MUFU.RSQ R0, -QNAN ;  /* 0xffc0000000007908 */ /* 0x000e220000001400 */
[----:B------:R-:W-:Y:S05]  /*3ff0*/  BRA `(.L_x_135) ;  /* 0x0000000000047947 */ /* 0x000fea0003800000 */
.L_x_127:
[----:B------:R-:W-:-:S07]  /*4000*/  FADD.FTZ R0, R23, R21 ;  /* 0x0000001517007221 */ /* 0x000fce0000010000 */
.L_x_135:
[----:B------:R-:W-:Y:S05]  /*4010*/  BSYNC.RECONVERGENT B2 ;  /* 0x0000000000027941 */ /* 0x000fea0003800200 */
.L_x_125:
[----:B------:R-:W-:-:S04]  /*4020*/  HFMA2 R5, -RZ, RZ, 0, 0 ;  /* 0x00000000ff057431 */ /* 0x000fc800000001ff */
[----:B0-----:R-:W-:Y:S05]  /*4030*/  RET.REL.NODEC R4 `(_Z6updateP4Bodyif) ;  /* 0xffffffbc04f07950 */ /* 0x001fea0003c3ffff */
.L_x_136:
        /* <DEDUP_REMOVED lines=12> */
.L_x_138:


//--------------------- .nv.shared.reserved.0     --------------------------
	.section	.nv.shared.reserved.0,"aw",@nobits
	.weak		__nv_reservedSMEM_offset_0_alias
	.size		__nv_reservedSMEM_offset_0_alias, 0, 64
	.other		__nv_reservedSMEM_offset_0_alias,@"STO_CUDA_RESERVED_SHARED STV_DEFAULT"
__nv_reservedSMEM_offset_0_alias:
	.zero		0
	.zero		64


//--------------------- .nv.constant0._Z13update_bodiesP4Bodyif --------------------------
	.section	.nv.constant0._Z13update_bodiesP4Bodyif,"a",@progbits
	.sectionflags	@""
	.align	4
.nv.constant0._Z13update_bodiesP4Bodyif:
	.zero		912


//--------------------- .nv.constant0._Z6updateP4Bodyif --------------------------
	.section	.nv.constant0._Z6updateP4Bodyif,"a",@progbits
	.sectionflags	@""
	.align	4
.nv.constant0._Z6updateP4Bodyif:
	.zero		912


//--------------------- SYMBOLS --------------------------

	.type		.nv.reservedSmem.offset0,@object
	.size		.nv.reservedSmem.offset0,0x4
